//
// Generated by NVIDIA NVVM Compiler
//
// Compiler Build ID: CL-36424714
// Cuda compilation tools, release 13.0, V13.0.88
// Based on NVVM 20.0.0
//

.version 9.0
.target sm_100
.address_size 64

	// .globl	_Z14calculate_distP4cityPftt
.func  (.param .b64 func_retval0) __internal_accurate_pow
(
	.param .b64 __internal_accurate_pow_param_0
)
;
// _ZZ18find_min_reductionPfS_tE7sh_dist has been demoted

.visible .entry _Z14calculate_distP4cityPftt(
	.param .u64 .ptr .align 1 _Z14calculate_distP4cityPftt_param_0,
	.param .u64 .ptr .align 1 _Z14calculate_distP4cityPftt_param_1,
	.param .u16 _Z14calculate_distP4cityPftt_param_2,
	.param .u16 _Z14calculate_distP4cityPftt_param_3
)
{
	.reg .pred 	%p<32>;
	.reg .b16 	%rs<5>;
	.reg .b32 	%r<43>;
	.reg .b32 	%f<8>;
	.reg .b64 	%rd<15>;
	.reg .b64 	%fd<38>;

	ld.param.u64 	%rd5, [_Z14calculate_distP4cityPftt_param_0];
	ld.param.u64 	%rd6, [_Z14calculate_distP4cityPftt_param_1];
	ld.param.u16 	%rs1, [_Z14calculate_distP4cityPftt_param_2];
	ld.param.u16 	%r7, [_Z14calculate_distP4cityPftt_param_3];
	cvta.to.global.u64 	%rd1, %rd6;
	cvta.to.global.u64 	%rd2, %rd5;
	mov.u32 	%r8, %ctaid.x;
	mov.u32 	%r9, %ntid.x;
	mov.u32 	%r10, %tid.x;
	mad.lo.s32 	%r1, %r8, %r9, %r10;
	and.b32  	%r2, %r1, 65535;
	setp.ge.u32 	%p1, %r2, %r7;
	@%p1 bra 	$L__BB0_20;
	setp.ne.s32 	%p2, %r2, 0;
	cvt.u32.u16 	%r11, %rs1;
	mul.wide.u32 	%rd7, %r11, 12;
	add.s64 	%rd8, %rd2, %rd7;
	add.s64 	%rd3, %rd8, 8;
	@%p2 bra 	$L__BB0_3;
	mov.b16 	%rs2, 1;
	st.global.u8 	[%rd3], %rs2;
$L__BB0_3:
	mul.wide.u32 	%rd9, %r2, 12;
	add.s64 	%rd10, %rd2, %rd9;
	add.s64 	%rd4, %rd10, 8;
	ld.global.u8 	%rs3, [%rd10+8];
	setp.ne.s16 	%p3, %rs3, 0;
	cvt.u16.u32 	%rs4, %r1;
	setp.eq.s16 	%p4, %rs1, %rs4;
	or.pred  	%p5, %p4, %p3;
	@%p5 bra 	$L__BB0_19;
	ld.global.f32 	%f1, [%rd3+-4];
	ld.global.f32 	%f4, [%rd3+-8];
	ld.global.f32 	%f5, [%rd4+-8];
	sub.f32 	%f2, %f5, %f4;
	cvt.f64.f32 	%fd1, %f2;
	{
	.reg .b32 %temp; 
	mov.b64 	{%temp, %r3}, %fd1;
	}
	mov.f64 	%fd18, 0d4000000000000000;
	{
	.reg .b32 %temp; 
	mov.b64 	{%temp, %r12}, %fd18;
	}
	and.b32  	%r5, %r12, 2146435072;
	setp.eq.s32 	%p6, %r5, 1062207488;
	abs.f64 	%fd2, %fd1;
	{ // callseq 0, 0
	.param .b64 param0;
	st.param.f64 	[param0], %fd2;
	.param .b64 retval0;
	call.uni (retval0), 
	__internal_accurate_pow, 
	(
	param0
	);
	ld.param.f64 	%fd19, [retval0];
	} // callseq 0
	setp.lt.s32 	%p7, %r3, 0;
	neg.f64 	%fd21, %fd19;
	selp.f64 	%fd22, %fd21, %fd19, %p6;
	selp.f64 	%fd35, %fd22, %fd19, %p7;
	setp.neu.f32 	%p8, %f2, 0f00000000;
	@%p8 bra 	$L__BB0_6;
	setp.eq.s32 	%p9, %r5, 1062207488;
	selp.b32 	%r13, %r3, 0, %p9;
	setp.lt.s32 	%p10, %r12, 0;
	or.b32  	%r14, %r13, 2146435072;
	selp.b32 	%r15, %r14, %r13, %p10;
	mov.b32 	%r16, 0;
	mov.b64 	%fd35, {%r16, %r15};
$L__BB0_6:
	add.f64 	%fd23, %fd1, 0d4000000000000000;
	{
	.reg .b32 %temp; 
	mov.b64 	{%temp, %r17}, %fd23;
	}
	and.b32  	%r18, %r17, 2146435072;
	setp.ne.s32 	%p11, %r18, 2146435072;
	@%p11 bra 	$L__BB0_11;
	setp.num.f32 	%p12, %f2, %f2;
	@%p12 bra 	$L__BB0_9;
	mov.f64 	%fd24, 0d4000000000000000;
	add.rn.f64 	%fd35, %fd1, %fd24;
	bra.uni 	$L__BB0_11;
$L__BB0_9:
	setp.neu.f64 	%p13, %fd2, 0d7FF0000000000000;
	@%p13 bra 	$L__BB0_11;
	setp.lt.s32 	%p14, %r3, 0;
	setp.eq.s32 	%p15, %r5, 1062207488;
	setp.lt.s32 	%p16, %r12, 0;
	selp.b32 	%r20, 0, 2146435072, %p16;
	and.b32  	%r21, %r12, 2147483647;
	setp.ne.s32 	%p17, %r21, 1071644672;
	or.b32  	%r22, %r20, -2147483648;
	selp.b32 	%r23, %r22, %r20, %p17;
	selp.b32 	%r24, %r23, %r20, %p15;
	selp.b32 	%r25, %r24, %r20, %p14;
	mov.b32 	%r26, 0;
	mov.b64 	%fd35, {%r26, %r25};
$L__BB0_11:
	setp.eq.s32 	%p18, %r5, 1062207488;
	setp.eq.f32 	%p19, %f2, 0f3F800000;
	selp.f64 	%fd9, 0d3FF0000000000000, %fd35, %p19;
	ld.global.f32 	%f6, [%rd4+-4];
	sub.f32 	%f3, %f1, %f6;
	cvt.f64.f32 	%fd10, %f3;
	{
	.reg .b32 %temp; 
	mov.b64 	{%temp, %r6}, %fd10;
	}
	abs.f64 	%fd11, %fd10;
	{ // callseq 1, 0
	.param .b64 param0;
	st.param.f64 	[param0], %fd11;
	.param .b64 retval0;
	call.uni (retval0), 
	__internal_accurate_pow, 
	(
	param0
	);
	ld.param.f64 	%fd25, [retval0];
	} // callseq 1
	setp.lt.s32 	%p20, %r6, 0;
	neg.f64 	%fd27, %fd25;
	selp.f64 	%fd28, %fd27, %fd25, %p18;
	selp.f64 	%fd37, %fd28, %fd25, %p20;
	setp.neu.f32 	%p21, %f3, 0f00000000;
	@%p21 bra 	$L__BB0_13;
	setp.eq.s32 	%p22, %r5, 1062207488;
	selp.b32 	%r28, %r6, 0, %p22;
	setp.lt.s32 	%p23, %r12, 0;
	or.b32  	%r29, %r28, 2146435072;
	selp.b32 	%r30, %r29, %r28, %p23;
	mov.b32 	%r31, 0;
	mov.b64 	%fd37, {%r31, %r30};
$L__BB0_13:
	add.f64 	%fd29, %fd10, 0d4000000000000000;
	{
	.reg .b32 %temp; 
	mov.b64 	{%temp, %r32}, %fd29;
	}
	and.b32  	%r33, %r32, 2146435072;
	setp.ne.s32 	%p24, %r33, 2146435072;
	@%p24 bra 	$L__BB0_18;
	setp.num.f32 	%p25, %f3, %f3;
	@%p25 bra 	$L__BB0_16;
	mov.f64 	%fd30, 0d4000000000000000;
	add.rn.f64 	%fd37, %fd10, %fd30;
	bra.uni 	$L__BB0_18;
$L__BB0_16:
	setp.neu.f64 	%p26, %fd11, 0d7FF0000000000000;
	@%p26 bra 	$L__BB0_18;
	setp.lt.s32 	%p27, %r6, 0;
	setp.eq.s32 	%p28, %r5, 1062207488;
	setp.lt.s32 	%p29, %r12, 0;
	selp.b32 	%r35, 0, 2146435072, %p29;
	and.b32  	%r36, %r12, 2147483647;
	setp.ne.s32 	%p30, %r36, 1071644672;
	or.b32  	%r37, %r35, -2147483648;
	selp.b32 	%r38, %r37, %r35, %p30;
	selp.b32 	%r39, %r38, %r35, %p28;
	selp.b32 	%r40, %r39, %r35, %p27;
	mov.b32 	%r41, 0;
	mov.b64 	%fd37, {%r41, %r40};
$L__BB0_18:
	setp.eq.f32 	%p31, %f3, 0f3F800000;
	selp.f64 	%fd31, 0d3FF0000000000000, %fd37, %p31;
	add.f64 	%fd32, %fd9, %fd31;
	sqrt.rn.f64 	%fd33, %fd32;
	cvt.rn.f32.f64 	%f7, %fd33;
	mul.wide.u32 	%rd11, %r2, 4;
	add.s64 	%rd12, %rd1, %rd11;
	st.global.f32 	[%rd12], %f7;
	bra.uni 	$L__BB0_20;
$L__BB0_19:
	mul.wide.u32 	%rd13, %r2, 4;
	add.s64 	%rd14, %rd1, %rd13;
	mov.b32 	%r42, 1128857600;
	st.global.u32 	[%rd14], %r42;
$L__BB0_20:
	ret;

}
	// .globl	_Z18find_min_reductionPfS_t
.visible .entry _Z18find_min_reductionPfS_t(
	.param .u64 .ptr .align 1 _Z18find_min_reductionPfS_t_param_0,
	.param .u64 .ptr .align 1 _Z18find_min_reductionPfS_t_param_1,
	.param .u16 _Z18find_min_reductionPfS_t_param_2
)
{
	.reg .pred 	%p<8>;
	.reg .b32 	%r<14>;
	.reg .b32 	%f<5>;
	.reg .b64 	%rd<9>;
	// demoted variable
	.shared .align 4 .b8 _ZZ18find_min_reductionPfS_tE7sh_dist[2048];
	ld.param.u64 	%rd1, [_Z18find_min_reductionPfS_t_param_0];
	ld.param.u64 	%rd2, [_Z18find_min_reductionPfS_t_param_1];
	ld.param.u16 	%r8, [_Z18find_min_reductionPfS_t_param_2];
	mov.u32 	%r1, %ctaid.x;
	mov.u32 	%r13, %ntid.x;
	mov.u32 	%r3, %tid.x;
	mad.lo.s32 	%r4, %r1, %r13, %r3;
	setp.ge.s32 	%p1, %r4, %r8;
	shl.b32 	%r9, %r3, 2;
	mov.u32 	%r10, _ZZ18find_min_reductionPfS_tE7sh_dist;
	add.s32 	%r5, %r10, %r9;
	@%p1 bra 	$L__BB1_2;
	cvta.to.global.u64 	%rd3, %rd1;
	mul.wide.s32 	%rd4, %r4, 4;
	add.s64 	%rd5, %rd3, %rd4;
	ld.global.f32 	%f2, [%rd5];
	st.shared.f32 	[%r5], %f2;
$L__BB1_2:
	bar.sync 	0;
	setp.lt.u32 	%p2, %r13, 2;
	@%p2 bra 	$L__BB1_8;
$L__BB1_3:
	mov.u32 	%r6, %r13;
	shr.u32 	%r13, %r6, 1;
	setp.ge.u32 	%p3, %r3, %r13;
	@%p3 bra 	$L__BB1_7;
	shl.b32 	%r11, %r13, 2;
	add.s32 	%r12, %r5, %r11;
	ld.shared.f32 	%f1, [%r12];
	setp.leu.f32 	%p4, %f1, 0f00000000;
	@%p4 bra 	$L__BB1_7;
	ld.shared.f32 	%f3, [%r5];
	setp.leu.f32 	%p5, %f3, %f1;
	@%p5 bra 	$L__BB1_7;
	st.shared.f32 	[%r5], %f1;
$L__BB1_7:
	bar.sync 	0;
	setp.gt.u32 	%p6, %r6, 3;
	@%p6 bra 	$L__BB1_3;
$L__BB1_8:
	setp.ne.s32 	%p7, %r3, 0;
	@%p7 bra 	$L__BB1_10;
	ld.shared.f32 	%f4, [_ZZ18find_min_reductionPfS_tE7sh_dist];
	cvta.to.global.u64 	%rd6, %rd2;
	mul.wide.u32 	%rd7, %r1, 4;
	add.s64 	%rd8, %rd6, %rd7;
	st.global.f32 	[%rd8], %f4;
$L__BB1_10:
	ret;

}
.func  (.param .b64 func_retval0) __internal_accurate_pow(
	.param .b64 __internal_accurate_pow_param_0
)
{
	.reg .pred 	%p<8>;
	.reg .b32 	%r<49>;
	.reg .b32 	%f<3>;
	.reg .b64 	%fd<109>;

	ld.param.f64 	%fd10, [__internal_accurate_pow_param_0];
	{
	.reg .b32 %temp; 
	mov.b64 	{%temp, %r46}, %fd10;
	}
	{
	.reg .b32 %temp; 
	mov.b64 	{%r45, %temp}, %fd10;
	}
	shr.u32 	%r47, %r46, 20;
	setp.gt.u32 	%p1, %r46, 1048575;
	@%p1 bra 	$L__BB2_2;
	mul.f64 	%fd11, %fd10, 0d4350000000000000;
	{
	.reg .b32 %temp; 
	mov.b64 	{%temp, %r46}, %fd11;
	}
	{
	.reg .b32 %temp; 
	mov.b64 	{%r45, %temp}, %fd11;
	}
	shr.u32 	%r16, %r46, 20;
	add.s32 	%r47, %r16, -54;
$L__BB2_2:
	add.s32 	%r48, %r47, -1023;
	and.b32  	%r17, %r46, -2146435073;
	or.b32  	%r18, %r17, 1072693248;
	mov.b64 	%fd107, {%r45, %r18};
	setp.lt.u32 	%p2, %r18, 1073127583;
	@%p2 bra 	$L__BB2_4;
	{
	.reg .b32 %temp; 
	mov.b64 	{%r19, %temp}, %fd107;
	}
	{
	.reg .b32 %temp; 
	mov.b64 	{%temp, %r20}, %fd107;
	}
	add.s32 	%r21, %r20, -1048576;
	mov.b64 	%fd107, {%r19, %r21};
	add.s32 	%r48, %r47, -1022;
$L__BB2_4:
	add.f64 	%fd12, %fd107, 0dBFF0000000000000;
	add.f64 	%fd13, %fd107, 0d3FF0000000000000;
	rcp.approx.ftz.f64 	%fd14, %fd13;
	neg.f64 	%fd15, %fd13;
	fma.rn.f64 	%fd16, %fd15, %fd14, 0d3FF0000000000000;
	fma.rn.f64 	%fd17, %fd16, %fd16, %fd16;
	fma.rn.f64 	%fd18, %fd17, %fd14, %fd14;
	mul.f64 	%fd19, %fd12, %fd18;
	fma.rn.f64 	%fd20, %fd12, %fd18, %fd19;
	mul.f64 	%fd21, %fd20, %fd20;
	fma.rn.f64 	%fd22, %fd21, 0d3EB0F5FF7D2CAFE2, 0d3ED0F5D241AD3B5A;
	fma.rn.f64 	%fd23, %fd22, %fd21, 0d3EF3B20A75488A3F;
	fma.rn.f64 	%fd24, %fd23, %fd21, 0d3F1745CDE4FAECD5;
	fma.rn.f64 	%fd25, %fd24, %fd21, 0d3F3C71C7258A578B;
	fma.rn.f64 	%fd26, %fd25, %fd21, 0d3F6249249242B910;
	fma.rn.f64 	%fd27, %fd26, %fd21, 0d3F89999999999DFB;
	sub.f64 	%fd28, %fd12, %fd20;
	add.f64 	%fd29, %fd28, %fd28;
	neg.f64 	%fd30, %fd20;
	fma.rn.f64 	%fd31, %fd30, %fd12, %fd29;
	mul.f64 	%fd32, %fd18, %fd31;
	fma.rn.f64 	%fd33, %fd21, %fd27, 0d3FB5555555555555;
	mov.f64 	%fd34, 0d3FB5555555555555;
	sub.f64 	%fd35, %fd34, %fd33;
	fma.rn.f64 	%fd36, %fd21, %fd27, %fd35;
	add.f64 	%fd37, %fd36, 0dBC46A4CB00B9E7B0;
	add.f64 	%fd38, %fd33, %fd37;
	sub.f64 	%fd39, %fd33, %fd38;
	add.f64 	%fd40, %fd37, %fd39;
	mul.rn.f64 	%fd41, %fd20, %fd20;
	neg.f64 	%fd42, %fd41;
	fma.rn.f64 	%fd43, %fd20, %fd20, %fd42;
	{
	.reg .b32 %temp; 
	mov.b64 	{%r22, %temp}, %fd32;
	}
	{
	.reg .b32 %temp; 
	mov.b64 	{%temp, %r23}, %fd32;
	}
	add.s32 	%r24, %r23, 1048576;
	mov.b64 	%fd44, {%r22, %r24};
	fma.rn.f64 	%fd45, %fd20, %fd44, %fd43;
	mul.rn.f64 	%fd46, %fd41, %fd20;
	neg.f64 	%fd47, %fd46;
	fma.rn.f64 	%fd48, %fd41, %fd20, %fd47;
	fma.rn.f64 	%fd49, %fd41, %fd32, %fd48;
	fma.rn.f64 	%fd50, %fd45, %fd20, %fd49;
	mul.rn.f64 	%fd51, %fd38, %fd46;
	neg.f64 	%fd52, %fd51;
	fma.rn.f64 	%fd53, %fd38, %fd46, %fd52;
	fma.rn.f64 	%fd54, %fd38, %fd50, %fd53;
	fma.rn.f64 	%fd55, %fd40, %fd46, %fd54;
	add.f64 	%fd56, %fd51, %fd55;
	sub.f64 	%fd57, %fd51, %fd56;
	add.f64 	%fd58, %fd55, %fd57;
	add.f64 	%fd59, %fd20, %fd56;
	sub.f64 	%fd60, %fd20, %fd59;
	add.f64 	%fd61, %fd56, %fd60;
	add.f64 	%fd62, %fd58, %fd61;
	add.f64 	%fd63, %fd32, %fd62;
	add.f64 	%fd64, %fd59, %fd63;
	sub.f64 	%fd65, %fd59, %fd64;
	add.f64 	%fd66, %fd63, %fd65;
	xor.b32  	%r25, %r48, -2147483648;
	mov.b32 	%r26, 1127219200;
	mov.b64 	%fd67, {%r25, %r26};
	mov.b32 	%r27, -2147483648;
	mov.b64 	%fd68, {%r27, %r26};
	sub.f64 	%fd69, %fd67, %fd68;
	fma.rn.f64 	%fd70, %fd69, 0d3FE62E42FEFA39EF, %fd64;
	fma.rn.f64 	%fd71, %fd69, 0dBFE62E42FEFA39EF, %fd70;
	sub.f64 	%fd72, %fd71, %fd64;
	sub.f64 	%fd73, %fd66, %fd72;
	fma.rn.f64 	%fd74, %fd69, 0d3C7ABC9E3B39803F, %fd73;
	add.f64 	%fd75, %fd70, %fd74;
	sub.f64 	%fd76, %fd70, %fd75;
	add.f64 	%fd77, %fd74, %fd76;
	mov.f64 	%fd78, 0d4000000000000000;
	{
	.reg .b32 %temp; 
	mov.b64 	{%temp, %r28}, %fd78;
	}
	{
	.reg .b32 %temp; 
	mov.b64 	{%r29, %temp}, %fd78;
	}
	shl.b32 	%r30, %r28, 1;
	setp.gt.u32 	%p3, %r30, -33554433;
	and.b32  	%r31, %r28, -15728641;
	selp.b32 	%r32, %r31, %r28, %p3;
	mov.b64 	%fd79, {%r29, %r32};
	mul.rn.f64 	%fd80, %fd75, %fd79;
	neg.f64 	%fd81, %fd80;
	fma.rn.f64 	%fd82, %fd75, %fd79, %fd81;
	fma.rn.f64 	%fd83, %fd77, %fd79, %fd82;
	add.f64 	%fd4, %fd80, %fd83;
	sub.f64 	%fd84, %fd80, %fd4;
	add.f64 	%fd5, %fd83, %fd84;
	fma.rn.f64 	%fd85, %fd4, 0d3FF71547652B82FE, 0d4338000000000000;
	{
	.reg .b32 %temp; 
	mov.b64 	{%r13, %temp}, %fd85;
	}
	mov.f64 	%fd86, 0dC338000000000000;
	add.rn.f64 	%fd87, %fd85, %fd86;
	fma.rn.f64 	%fd88, %fd87, 0dBFE62E42FEFA39EF, %fd4;
	fma.rn.f64 	%fd89, %fd87, 0dBC7ABC9E3B39803F, %fd88;
	fma.rn.f64 	%fd90, %fd89, 0d3E5ADE1569CE2BDF, 0d3E928AF3FCA213EA;
	fma.rn.f64 	%fd91, %fd90, %fd89, 0d3EC71DEE62401315;
	fma.rn.f64 	%fd92, %fd91, %fd89, 0d3EFA01997C89EB71;
	fma.rn.f64 	%fd93, %fd92, %fd89, 0d3F2A01A014761F65;
	fma.rn.f64 	%fd94, %fd93, %fd89, 0d3F56C16C1852B7AF;
	fma.rn.f64 	%fd95, %fd94, %fd89, 0d3F81111111122322;
	fma.rn.f64 	%fd96, %fd95, %fd89, 0d3FA55555555502A1;
	fma.rn.f64 	%fd97, %fd96, %fd89, 0d3FC5555555555511;
	fma.rn.f64 	%fd98, %fd97, %fd89, 0d3FE000000000000B;
	fma.rn.f64 	%fd99, %fd98, %fd89, 0d3FF0000000000000;
	fma.rn.f64 	%fd100, %fd99, %fd89, 0d3FF0000000000000;
	{
	.reg .b32 %temp; 
	mov.b64 	{%r14, %temp}, %fd100;
	}
	{
	.reg .b32 %temp; 
	mov.b64 	{%temp, %r15}, %fd100;
	}
	shl.b32 	%r33, %r13, 20;
	add.s32 	%r34, %r33, %r15;
	mov.b64 	%fd108, {%r14, %r34};
	{
	.reg .b32 %temp; 
	mov.b64 	{%temp, %r35}, %fd4;
	}
	mov.b32 	%f2, %r35;
	abs.f32 	%f1, %f2;
	setp.lt.f32 	%p4, %f1, 0f4086232B;
	@%p4 bra 	$L__BB2_7;
	setp.lt.f64 	%p5, %fd4, 0d0000000000000000;
	add.f64 	%fd101, %fd4, 0d7FF0000000000000;
	selp.f64 	%fd108, 0d0000000000000000, %fd101, %p5;
	setp.geu.f32 	%p6, %f1, 0f40874800;
	@%p6 bra 	$L__BB2_7;
	shr.u32 	%r36, %r13, 31;
	add.s32 	%r37, %r13, %r36;
	shr.s32 	%r38, %r37, 1;
	shl.b32 	%r39, %r38, 20;
	add.s32 	%r40, %r15, %r39;
	mov.b64 	%fd102, {%r14, %r40};
	sub.s32 	%r41, %r13, %r38;
	shl.b32 	%r42, %r41, 20;
	add.s32 	%r43, %r42, 1072693248;
	mov.b32 	%r44, 0;
	mov.b64 	%fd103, {%r44, %r43};
	mul.f64 	%fd108, %fd103, %fd102;
$L__BB2_7:
	abs.f64 	%fd104, %fd108;
	setp.eq.f64 	%p7, %fd104, 0d7FF0000000000000;
	fma.rn.f64 	%fd105, %fd108, %fd5, %fd108;
	selp.f64 	%fd106, %fd108, %fd105, %p7;
	st.param.f64 	[func_retval0], %fd106;
	ret;

}


// ===== COMPILED SASS (sm_100) =====

	.target	sm_100

	.elftype	@"ET_EXEC"


//--------------------- .note.nv.tkinfo           --------------------------
	.section	.note.nv.tkinfo,"",@"SHT_NOTE"
	.sectionflags	@"SHF_NOTE_NV_TKINFO"
	.tkinfo
        /*0018*/ 	.word	0x00000002
        /*0030*/ 	.string	""
        /*0030*/ 	.string	"ptxas"
        /*0030*/ 	.string	"Cuda compilation tools, release 13.0, V13.0.88"
        /*0030*/ 	.string	"Build cuda_13.0.r13.0/compiler.36424714_0"
        /*0030*/ 	.string	"-arch sm_100 -m 64 "



//--------------------- .note.nv.cuinfo           --------------------------
	.section	.note.nv.cuinfo,"",@"SHT_NOTE"
	.sectionflags	@"SHF_NOTE_NV_CUINFO"
        /*0018*/ 	.short	0x0002
        /*001a*/ 	.short	0x0064
        /*001c*/ 	.short	0x0082
	.zero		2


//--------------------- .nv.info                  --------------------------
	.section	.nv.info,"",@"SHT_CUDA_INFO"
	.align	4


	//----- nvinfo : EIATTR_REGCOUNT
	.align		4
        /*0000*/ 	.byte	0x04, 0x2f
        /*0002*/ 	.short	(.L_1 - .L_0)
	.align		4
.L_0:
        /*0004*/ 	.word	index@(_Z14calculate_distP4cityPftt)
        /*0008*/ 	.word	0x00000020


	//----- nvinfo : EIATTR_FRAME_SIZE
	.align		4
.L_1:
        /*000c*/ 	.byte	0x04, 0x11
        /*000e*/ 	.short	(.L_3 - .L_2)
	.align		4
.L_2:
        /*0010*/ 	.word	index@($_Z14calculate_distP4cityPftt$__internal_accurate_pow)
        /*0014*/ 	.word	0x00000000


	//----- nvinfo : EIATTR_FRAME_SIZE
	.align		4
.L_3:
        /*0018*/ 	.byte	0x04, 0x11
        /*001a*/ 	.short	(.L_5 - .L_4)
	.align		4
.L_4:
        /*001c*/ 	.word	index@($__internal_0_$__cuda_sm20_dsqrt_rn_f64_mediumpath_v1)
        /*0020*/ 	.word	0x00000000


	//----- nvinfo : EIATTR_FRAME_SIZE
	.align		4
.L_5:
        /*0024*/ 	.byte	0x04, 0x11
        /*0026*/ 	.short	(.L_7 - .L_6)
	.align		4
.L_6:
        /*0028*/ 	.word	index@(_Z14calculate_distP4cityPftt)
        /*002c*/ 	.word	0x00000000


	//----- nvinfo : EIATTR_REGCOUNT
	.align		4
.L_7:
        /*0030*/ 	.byte	0x04, 0x2f
        /*0032*/ 	.short	(.L_9 - .L_8)
	.align		4
.L_8:
        /*0034*/ 	.word	index@(_Z18find_min_reductionPfS_t)
        /*0038*/ 	.word	0x0000000c


	//----- nvinfo : EIATTR_FRAME_SIZE
	.align		4
.L_9:
        /*003c*/ 	.byte	0x04, 0x11
        /*003e*/ 	.short	(.L_11 - .L_10)
	.align		4
.L_10:
        /*0040*/ 	.word	index@(_Z18find_min_reductionPfS_t)
        /*0044*/ 	.word	0x00000000


	//----- nvinfo : EIATTR_MIN_STACK_SIZE
	.align		4
.L_11:
        /*0048*/ 	.byte	0x04, 0x12
        /*004a*/ 	.short	(.L_13 - .L_12)
	.align		4
.L_12:
        /*004c*/ 	.word	index@(_Z18find_min_reductionPfS_t)
        /*0050*/ 	.word	0x00000000


	//----- nvinfo : EIATTR_MIN_STACK_SIZE
	.align		4
.L_13:
        /*0054*/ 	.byte	0x04, 0x12
        /*0056*/ 	.short	(.L_15 - .L_14)
	.align		4
.L_14:
        /*0058*/ 	.word	index@(_Z14calculate_distP4cityPftt)
        /*005c*/ 	.word	0x00000000
.L_15:


//--------------------- .nv.compat                --------------------------
	.section	.nv.compat,"",@"SHT_CUDA_COMPAT_INFO"
	.align	4
        /*0000*/ 	.byte	0x02, 0x09, 0x00, 0x00, 0x02, 0x02, 0x01, 0x00, 0x02, 0x05, 0x05, 0x00, 0x03, 0x07, 0x01, 0x01
        /*0010*/ 	.byte	0x02, 0x03, 0x00, 0x00, 0x02, 0x06, 0x01, 0x00, 0x04, 0x0b, 0x08, 0x00, 0x01, 0x00, 0x00, 0x00
        /*0020*/ 	.byte	0x00, 0x00, 0x00, 0x00


//--------------------- .nv.info._Z18find_min_reductionPfS_t --------------------------
	.section	.nv.info._Z18find_min_reductionPfS_t,"",@"SHT_CUDA_INFO"
	.sectionflags	@""
	.align	4


	//----- nvinfo : EIATTR_CUDA_API_VERSION
	.align		4
        /*0000*/ 	.byte	0x04, 0x37
        /*0002*/ 	.short	(.L_17 - .L_16)
.L_16:
        /*0004*/ 	.word	0x00000082


	//----- nvinfo : EIATTR_KPARAM_INFO
	.align		4
.L_17:
        /*0008*/ 	.byte	0x04, 0x17
        /*000a*/ 	.short	(.L_19 - .L_18)
.L_18:
        /*000c*/ 	.word	0x00000000
        /*0010*/ 	.short	0x0002
        /*0012*/ 	.short	0x0010
        /*0014*/ 	.byte	0x00, 0xf0, 0x09, 0x00


	//----- nvinfo : EIATTR_KPARAM_INFO
	.align		4
.L_19:
        /*0018*/ 	.byte	0x04, 0x17
        /*001a*/ 	.short	(.L_21 - .L_20)
.L_20:
        /*001c*/ 	.word	0x00000000
        /*0020*/ 	.short	0x0001
        /*0022*/ 	.short	0x0008
        /*0024*/ 	.byte	0x00, 0xf5, 0x21, 0x00


	//----- nvinfo : EIATTR_KPARAM_INFO
	.align		4
.L_21:
        /*0028*/ 	.byte	0x04, 0x17
        /*002a*/ 	.short	(.L_23 - .L_22)
.L_22:
        /*002c*/ 	.word	0x00000000
        /*0030*/ 	.short	0x0000
        /*0032*/ 	.short	0x0000
        /*0034*/ 	.byte	0x00, 0xf5, 0x21, 0x00


	//----- nvinfo : EIATTR_SPARSE_MMA_MASK
	.align		4
.L_23:
        /*0038*/ 	.byte	0x03, 0x50
        /*003a*/ 	.short	0x0000


	//----- nvinfo : EIATTR_MAXREG_COUNT
	.align		4
        /*003c*/ 	.byte	0x03, 0x1b
        /*003e*/ 	.short	0x00ff


	//----- nvinfo : EIATTR_NUM_BARRIERS
	.align		4
        /*0040*/ 	.byte	0x02, 0x4c
        /*0042*/ 	.byte	0x01
	.zero		1


	//----- nvinfo : EIATTR_MERCURY_ISA_VERSION
	.align		4
        /*0044*/ 	.byte	0x03, 0x5f
        /*0046*/ 	.short	0x0101


	//----- nvinfo : EIATTR_VRC_CTA_INIT_COUNT
	.align		4
        /*0048*/ 	.byte	0x02, 0x4a
	.zero		1
	.zero		1


	//----- nvinfo : EIATTR_EXIT_INSTR_OFFSETS
	.align		4
        /*004c*/ 	.byte	0x04, 0x1c
        /*004e*/ 	.short	(.L_25 - .L_24)


	//   ....[0]....
.L_24:
        /*0050*/ 	.word	0x00000260


	//   ....[1]....
        /*0054*/ 	.word	0x000002e0


	//----- nvinfo : EIATTR_CRS_STACK_SIZE
	.align		4
.L_25:
        /*0058*/ 	.byte	0x04, 0x1e
        /*005a*/ 	.short	(.L_27 - .L_26)
.L_26:
        /*005c*/ 	.word	0x00000000


	//----- nvinfo : EIATTR_CBANK_PARAM_SIZE
	.align		4
.L_27:
        /*0060*/ 	.byte	0x03, 0x19
        /*0062*/ 	.short	0x0012


	//----- nvinfo : EIATTR_PARAM_CBANK
	.align		4
        /*0064*/ 	.byte	0x04, 0x0a
        /*0066*/ 	.short	(.L_29 - .L_28)
	.align		4
.L_28:
        /*0068*/ 	.word	index@(.nv.constant0._Z18find_min_reductionPfS_t)
        /*006c*/ 	.short	0x0380
        /*006e*/ 	.short	0x0012


	//----- nvinfo : EIATTR_SW_WAR
	.align		4
.L_29:
        /*0070*/ 	.byte	0x04, 0x36
        /*0072*/ 	.short	(.L_31 - .L_30)
.L_30:
        /*0074*/ 	.word	0x00000008
.L_31:


//--------------------- .nv.info._Z14calculate_distP4cityPftt --------------------------
	.section	.nv.info._Z14calculate_distP4cityPftt,"",@"SHT_CUDA_INFO"
	.sectionflags	@""
	.align	4


	//----- nvinfo : EIATTR_CUDA_API_VERSION
	.align		4
        /*0000*/ 	.byte	0x04, 0x37
        /*0002*/ 	.short	(.L_33 - .L_32)
.L_32:
        /*0004*/ 	.word	0x00000082


	//----- nvinfo : EIATTR_KPARAM_INFO
	.align		4
.L_33:
        /*0008*/ 	.byte	0x04, 0x17
        /*000a*/ 	.short	(.L_35 - .L_34)
.L_34:
        /*000c*/ 	.word	0x00000000
        /*0010*/ 	.short	0x0003
        /*0012*/ 	.short	0x0012
        /*0014*/ 	.byte	0x00, 0xf0, 0x09, 0x00


	//----- nvinfo : EIATTR_KPARAM_INFO
	.align		4
.L_35:
        /*0018*/ 	.byte	0x04, 0x17
        /*001a*/ 	.short	(.L_37 - .L_36)
.L_36:
        /*001c*/ 	.word	0x00000000
        /*0020*/ 	.short	0x0002
        /*0022*/ 	.short	0x0010
        /*0024*/ 	.byte	0x00, 0xf0, 0x09, 0x00


	//----- nvinfo : EIATTR_KPARAM_INFO
	.align		4
.L_37:
        /*0028*/ 	.byte	0x04, 0x17
        /*002a*/ 	.short	(.L_39 - .L_38)
.L_38:
        /*002c*/ 	.word	0x00000000
        /*0030*/ 	.short	0x0001
        /*0032*/ 	.short	0x0008
        /*0034*/ 	.byte	0x00, 0xf5, 0x21, 0x00


	//----- nvinfo : EIATTR_KPARAM_INFO
	.align		4
.L_39:
        /*0038*/ 	.byte	0x04, 0x17
        /*003a*/ 	.short	(.L_41 - .L_40)
.L_40:
        /*003c*/ 	.word	0x00000000
        /*0040*/ 	.short	0x0000
        /*0042*/ 	.short	0x0000
        /*0044*/ 	.byte	0x00, 0xf5, 0x21, 0x00


	//----- nvinfo : EIATTR_SPARSE_MMA_MASK
	.align		4
.L_41:
        /*0048*/ 	.byte	0x03, 0x50
        /*004a*/ 	.short	0x0000


	//----- nvinfo : EIATTR_MAXREG_COUNT
	.align		4
        /*004c*/ 	.byte	0x03, 0x1b
        /*004e*/ 	.short	0x00ff


	//----- nvinfo : EIATTR_MERCURY_ISA_VERSION
	.align		4
        /*0050*/ 	.byte	0x03, 0x5f
        /*0052*/ 	.short	0x0101


	//----- nvinfo : EIATTR_VRC_CTA_INIT_COUNT
	.align		4
        /*0054*/ 	.byte	0x02, 0x4a
	.zero		1
	.zero		1


	//----- nvinfo : EIATTR_EXIT_INSTR_OFFSETS
	.align		4
        /*0058*/ 	.byte	0x04, 0x1c
        /*005a*/ 	.short	(.L_43 - .L_42)


	//   ....[0]....
.L_42:
        /*005c*/ 	.word	0x00000080


	//   ....[1]....
        /*0060*/ 	.word	0x00000690


	//   ....[2]....
        /*0064*/ 	.word	0x000006e0


	//----- nvinfo : EIATTR_CRS_STACK_SIZE
	.align		4
.L_43:
        /*0068*/ 	.byte	0x04, 0x1e
        /*006a*/ 	.short	(.L_45 - .L_44)
.L_44:
        /*006c*/ 	.word	0x00000000


	//----- nvinfo : EIATTR_CBANK_PARAM_SIZE
	.align		4
.L_45:
        /*0070*/ 	.byte	0x03, 0x19
        /*0072*/ 	.short	0x0014


	//----- nvinfo : EIATTR_PARAM_CBANK
	.align		4
        /*0074*/ 	.byte	0x04, 0x0a
        /*0076*/ 	.short	(.L_47 - .L_46)
	.align		4
.L_46:
        /*0078*/ 	.word	index@(.nv.constant0._Z14calculate_distP4cityPftt)
        /*007c*/ 	.short	0x0380
        /*007e*/ 	.short	0x0014


	//----- nvinfo : EIATTR_SW_WAR
	.align		4
.L_47:
        /*0080*/ 	.byte	0x04, 0x36
        /*0082*/ 	.short	(.L_49 - .L_48)
.L_48:
        /*0084*/ 	.word	0x00000008
.L_49:


//--------------------- .nv.callgraph             --------------------------
	.section	.nv.callgraph,"",@"SHT_CUDA_CALLGRAPH"
	.align	4
	.sectionentsize	8
	.align		4
        /*0000*/ 	.word	0x00000000
	.align		4
        /*0004*/ 	.word	0xffffffff
	.align		4
        /*0008*/ 	.word	0x00000000
	.align		4
        /*000c*/ 	.word	0xfffffffe
	.align		4
        /*0010*/ 	.word	0x00000000
	.align		4
        /*0014*/ 	.word	0xfffffffd
	.align		4
        /*0018*/ 	.word	0x00000000
	.align		4
        /*001c*/ 	.word	0xfffffffc


//--------------------- .text._Z18find_min_reductionPfS_t --------------------------
	.section	.text._Z18find_min_reductionPfS_t,"ax",@progbits
	.align	128
        .global         _Z18find_min_reductionPfS_t
        .type           _Z18find_min_reductionPfS_t,@function
        .size           _Z18find_min_reductionPfS_t,(.L_x_22 - _Z18find_min_reductionPfS_t)
        .other          _Z18find_min_reductionPfS_t,@"STO_CUDA_ENTRY STV_DEFAULT"
_Z18find_min_reductionPfS_t:
.text._Z18find_min_reductionPfS_t:
[----:B------:R-:W-:Y:S01]  /*0000*/  LDC R1, c[0x0][0x37c] ;  /* 0x0000df00ff017b82 */ /* 0x000fe20000000800 */
[----:B------:R-:W0:Y:S01]  /*0010*/  S2R R7, SR_CTAID.X ;  /* 0x0000000000077919 */ /* 0x000e220000002500 */
[----:B------:R-:W1:Y:S01]  /*0020*/  LDCU UR4, c[0x0][0x390] ;  /* 0x00007200ff0477ac */ /* 0x000e620008000800 */
[----:B------:R-:W0:Y:S01]  /*0030*/  S2R R4, SR_TID.X ;  /* 0x0000000000047919 */ /* 0x000e220000002100 */
[----:B------:R-:W0:Y:S01]  /*0040*/  LDCU UR8, c[0x0][0x360] ;  /* 0x00006c00ff0877ac */ /* 0x000e220008000800 */
[----:B------:R-:W2:Y:S01]  /*0050*/  LDCU.64 UR6, c[0x0][0x358] ;  /* 0x00006b00ff0677ac */ /* 0x000ea20008000a00 */
[----:B-1----:R-:W-:Y:S01]  /*0060*/  ULOP3.LUT UR4, UR4, 0xffff, URZ, 0xc0, !UPT ;  /* 0x0000ffff04047892 */ /* 0x002fe2000f8ec0ff */
[----:B0-----:R-:W-:-:S05]  /*0070*/  IMAD R5, R7, UR8, R4 ;  /* 0x0000000807057c24 */ /* 0x001fca000f8e0204 */
[----:B------:R-:W-:-:S13]  /*0080*/  ISETP.GE.AND P0, PT, R5, UR4, PT ;  /* 0x0000000405007c0c */ /* 0x000fda000bf06270 */
[----:B------:R-:W0:Y:S02]  /*0090*/  @!P0 LDC.64 R2, c[0x0][0x380] ;  /* 0x0000e000ff028b82 */ /* 0x000e240000000a00 */
[----:B0-----:R-:W-:-:S06]  /*00a0*/  @!P0 IMAD.WIDE R2, R5, 0x4, R2 ;  /* 0x0000000405028825 */ /* 0x001fcc00078e0202 */
[----:B--2---:R-:W2:Y:S01]  /*00b0*/  @!P0 LDG.E R3, desc[UR6][R2.64] ;  /* 0x0000000602038981 */ /* 0x004ea2000c1e1900 */
[----:B------:R-:W0:Y:S01]  /*00c0*/  S2UR UR5, SR_CgaCtaId ;  /* 0x00000000000579c3 */ /* 0x000e220000008800 */
[----:B------:R-:W-:Y:S01]  /*00d0*/  UMOV UR4, 0x400 ;  /* 0x0000040000047882 */ /* 0x000fe20000000000 */
[----:B------:R-:W-:Y:S01]  /*00e0*/  IMAD.U32 R5, RZ, RZ, UR8 ;  /* 0x00000008ff057e24 */ /* 0x000fe2000f8e00ff */
[----:B0-----:R-:W-:-:S06]  /*00f0*/  ULEA UR4, UR5, UR4, 0x18 ;  /* 0x0000000405047291 */ /* 0x001fcc000f8ec0ff */
[----:B------:R-:W-:-:S05]  /*0100*/  LEA R0, R4, UR4, 0x2 ;  /* 0x0000000404007c11 */ /* 0x000fca000f8e10ff */
[----:B--2---:R0:W-:Y:S01]  /*0110*/  @!P0 STS [R0], R3 ;  /* 0x0000000300008388 */ /* 0x0041e20000000800 */
[----:B------:R-:W-:Y:S01]  /*0120*/  BAR.SYNC.DEFER_BLOCKING 0x0 ;  /* 0x0000000000007b1d */ /* 0x000fe20000010000 */
[----:B------:R-:W-:-:S13]  /*0130*/  ISETP.GE.U32.AND P0, PT, R5, 0x2, PT ;  /* 0x000000020500780c */ /* 0x000fda0003f06070 */
[----:B0-----:R-:W-:Y:S05]  /*0140*/  @!P0 BRA `(.L_x_0) ;  /* 0x0000000000408947 */ /* 0x001fea0003800000 */
.L_x_3:
[--C-:B------:R-:W-:Y:S01]  /*0150*/  IMAD.MOV.U32 R3, RZ, RZ, R5.reuse ;  /* 0x000000ffff037224 */ /* 0x100fe200078e0005 */
[----:B------:R-:W-:Y:S01]  /*0160*/  SHF.R.U32.HI R5, RZ, 0x1, R5 ;  /* 0x00000001ff057819 */ /* 0x000fe20000011605 */
[----:B------:R-:W-:Y:S03]  /*0170*/  BSSY.RECONVERGENT B0, `(.L_x_1) ;  /* 0x000000a000007945 */ /* 0x000fe60003800200 */
[----:B------:R-:W-:-:S13]  /*0180*/  ISETP.GE.U32.AND P0, PT, R4, R5, PT ;  /* 0x000000050400720c */ /* 0x000fda0003f06070 */
[----:B0-----:R-:W-:Y:S05]  /*0190*/  @P0 BRA `(.L_x_2) ;  /* 0x00000000001c0947 */ /* 0x001fea0003800000 */
[----:B------:R-:W-:-:S05]  /*01a0*/  IMAD R2, R5, 0x4, R0 ;  /* 0x0000000405027824 */ /* 0x000fca00078e0200 */
[----:B------:R-:W0:Y:S02]  /*01b0*/  LDS R9, [R2] ;  /* 0x0000000002097984 */ /* 0x000e240000000800 */
[----:B0-----:R-:W-:-:S13]  /*01c0*/  FSETP.GT.AND P0, PT, R9, RZ, PT ;  /* 0x000000ff0900720b */ /* 0x001fda0003f04000 */
[----:B------:R-:W-:Y:S05]  /*01d0*/  @!P0 BRA `(.L_x_2) ;  /* 0x00000000000c8947 */ /* 0x000fea0003800000 */
[----:B------:R-:W0:Y:S02]  /*01e0*/  LDS R2, [R0] ;  /* 0x0000000000027984 */ /* 0x000e240000000800 */
[----:B0-----:R-:W-:-:S13]  /*01f0*/  FSETP.GT.AND P0, PT, R2, R9, PT ;  /* 0x000000090200720b */ /* 0x001fda0003f04000 */
[----:B------:R0:W-:Y:S02]  /*0200*/  @P0 STS [R0], R9 ;  /* 0x0000000900000388 */ /* 0x0001e40000000800 */
.L_x_2:
[----:B------:R-:W-:Y:S05]  /*0210*/  BSYNC.RECONVERGENT B0 ;  /* 0x0000000000007941 */ /* 0x000fea0003800200 */
.L_x_1:
[----:B------:R-:W-:Y:S01]  /*0220*/  BAR.SYNC.DEFER_BLOCKING 0x0 ;  /* 0x0000000000007b1d */ /* 0x000fe20000010000 */
[----:B------:R-:W-:-:S13]  /*0230*/  ISETP.GT.U32.AND P0, PT, R3, 0x3, PT ;  /* 0x000000030300780c */ /* 0x000fda0003f04070 */
[----:B------:R-:W-:Y:S05]  /*0240*/  @P0 BRA `(.L_x_3) ;  /* 0xfffffffc00c00947 */ /* 0x000fea000383ffff */
.L_x_0:
[----:B------:R-:W-:-:S13]  /*0250*/  ISETP.NE.AND P0, PT, R4, RZ, PT ;  /* 0x000000ff0400720c */ /* 0x000fda0003f05270 */
[----:B------:R-:W-:Y:S05]  /*0260*/  @P0 EXIT ;  /* 0x000000000000094d */ /* 0x000fea0003800000 */
[----:B------:R-:W1:Y:S01]  /*0270*/  S2UR UR5, SR_CgaCtaId ;  /* 0x00000000000579c3 */ /* 0x000e620000008800 */
[----:B------:R-:W-:-:S07]  /*0280*/  UMOV UR4, 0x400 ;  /* 0x0000040000047882 */ /* 0x000fce0000000000 */
[----:B------:R-:W2:Y:S01]  /*0290*/  LDC.64 R2, c[0x0][0x388] ;  /* 0x0000e200ff027b82 */ /* 0x000ea20000000a00 */
[----:B-1----:R-:W-:Y:S01]  /*02a0*/  ULEA UR4, UR5, UR4, 0x18 ;  /* 0x0000000405047291 */ /* 0x002fe2000f8ec0ff */
[----:B--2---:R-:W-:-:S08]  /*02b0*/  IMAD.WIDE.U32 R2, R7, 0x4, R2 ;  /* 0x0000000407027825 */ /* 0x004fd000078e0002 */
[----:B------:R-:W1:Y:S04]  /*02c0*/  LDS R5, [UR4] ;  /* 0x00000004ff057984 */ /* 0x000e680008000800 */
[----:B-1----:R-:W-:Y:S01]  /*02d0*/  STG.E desc[UR6][R2.64], R5 ;  /* 0x0000000502007986 */ /* 0x002fe2000c101906 */
[----:B------:R-:W-:Y:S05]  /*02e0*/  EXIT ;  /* 0x000000000000794d */ /* 0x000fea0003800000 */
.L_x_4:
[----:B------:R-:W-:-:S00]  /*02f0*/  BRA `(.L_x_4) ;  /* 0xfffffffc00fc7947 */ /* 0x000fc0000383ffff */
[----:B------:R-:W-:-:S00]  /*0300*/  NOP ;  /* 0x0000000000007918 */ /* 0x000fc00000000000 */
[----:B------:R-:W-:-:S00]  /*0310*/  NOP ;  /* 0x0000000000007918 */ /* 0x000fc00000000000 */
[----:B------:R-:W-:-:S00]  /*0320*/  NOP ;  /* 0x0000000000007918 */ /* 0x000fc00000000000 */
[----:B------:R-:W-:-:S00]  /*0330*/  NOP ;  /* 0x0000000000007918 */ /* 0x000fc00000000000 */
[----:B------:R-:W-:-:S00]  /*0340*/  NOP ;  /* 0x0000000000007918 */ /* 0x000fc00000000000 */
[----:B------:R-:W-:-:S00]  /*0350*/  NOP ;  /* 0x0000000000007918 */ /* 0x000fc00000000000 */
[----:B------:R-:W-:-:S00]  /*0360*/  NOP ;  /* 0x0000000000007918 */ /* 0x000fc00000000000 */
[----:B------:R-:W-:-:S00]  /*0370*/  NOP ;  /* 0x0000000000007918 */ /* 0x000fc00000000000 */
.L_x_22:


//--------------------- .text._Z14calculate_distP4cityPftt --------------------------
	.section	.text._Z14calculate_distP4cityPftt,"ax",@progbits
	.align	128
        .global         _Z14calculate_distP4cityPftt
        .type           _Z14calculate_distP4cityPftt,@function
        .size           _Z14calculate_distP4cityPftt,(.L_x_21 - _Z14calculate_distP4cityPftt)
        .other          _Z14calculate_distP4cityPftt,@"STO_CUDA_ENTRY STV_DEFAULT"
_Z14calculate_distP4cityPftt:
.text._Z14calculate_distP4cityPftt:
[----:B------:R-:W-:Y:S01]  /*0000*/  LDC R1, c[0x0][0x37c] ;  /* 0x0000df00ff017b82 */ /* 0x000fe20000000800 */
[----:B------:R-:W0:Y:S07]  /*0010*/  S2R R3, SR_TID.X ;  /* 0x0000000000037919 */ /* 0x000e2e0000002100 */
[----:B------:R-:W0:Y:S01]  /*0020*/  S2UR UR5, SR_CTAID.X ;  /* 0x00000000000579c3 */ /* 0x000e220000002500 */
[----:B------:R-:W1:Y:S07]  /*0030*/  LDCU.U16 UR4, c[0x0][0x392] ;  /* 0x00007240ff0477ac */ /* 0x000e6e0008000400 */
[----:B------:R-:W0:Y:S02]  /*0040*/  LDC R0, c[0x0][0x360] ;  /* 0x0000d800ff007b82 */ /* 0x000e240000000800 */
[----:B0-----:R-:W-:-:S05]  /*0050*/  IMAD R0, R0, UR5, R3 ;  /* 0x0000000500007c24 */ /* 0x001fca000f8e0203 */
[----:B------:R-:W-:-:S04]  /*0060*/  LOP3.LUT R2, R0, 0xffff, RZ, 0xc0, !PT ;  /* 0x0000ffff00027812 */ /* 0x000fc800078ec0ff */
[----:B-1----:R-:W-:-:S13]  /*0070*/  ISETP.GE.U32.AND P0, PT, R2, UR4, PT ;  /* 0x0000000402007c0c */ /* 0x002fda000bf06070 */
[----:B------:R-:W-:Y:S05]  /*0080*/  @P0 EXIT ;  /* 0x000000000000094d */ /* 0x000fea0003800000 */
[----:B------:R-:W0:Y:S01]  /*0090*/  LDC R7, c[0x0][0x390] ;  /* 0x0000e400ff077b82 */ /* 0x000e220000000800 */
[----:B------:R-:W1:Y:S01]  /*00a0*/  LDCU.64 UR6, c[0x0][0x358] ;  /* 0x00006b00ff0677ac */ /* 0x000e620008000a00 */
[----:B------:R-:W-:Y:S01]  /*00b0*/  ISETP.NE.AND P0, PT, R2, RZ, PT ;  /* 0x000000ff0200720c */ /* 0x000fe20003f05270 */
[----:B------:R-:W-:Y:S01]  /*00c0*/  IMAD.MOV.U32 R4, RZ, RZ, 0x1 ;  /* 0x00000001ff047424 */ /* 0x000fe200078e00ff */
[----:B------:R-:W2:Y:S04]  /*00d0*/  LDCU.U16 UR4, c[0x0][0x390] ;  /* 0x00007200ff0477ac */ /* 0x000ea80008000400 */
[----:B------:R-:W3:Y:S01]  /*00e0*/  LDC.64 R24, c[0x0][0x380] ;  /* 0x0000e000ff187b82 */ /* 0x000ee20000000a00 */
[----:B0-----:R-:W-:-:S05]  /*00f0*/  LOP3.LUT R7, R7, 0xffff, RZ, 0xc0, !PT ;  /* 0x0000ffff07077812 */ /* 0x001fca00078ec0ff */
[----:B---3--:R-:W-:-:S04]  /*0100*/  IMAD.WIDE.U32 R6, R7, 0xc, R24 ;  /* 0x0000000c07067825 */ /* 0x008fc800078e0018 */
[----:B------:R-:W-:Y:S01]  /*0110*/  IMAD.WIDE.U32 R24, R2, 0xc, R24 ;  /* 0x0000000c02187825 */ /* 0x000fe200078e0018 */
[----:B-1----:R0:W-:Y:S04]  /*0120*/  @!P0 STG.E.U8 desc[UR6][R6.64+0x8], R4 ;  /* 0x0000080406008986 */ /* 0x0021e8000c101106 */
[----:B------:R-:W3:Y:S01]  /*0130*/  LDG.E.U8 R3, desc[UR6][R24.64+0x8] ;  /* 0x0000080618037981 */ /* 0x000ee2000c1e1100 */
[----:B--2---:R-:W-:Y:S01]  /*0140*/  UPRMT UR4, UR4, 0x9910, URZ ;  /* 0x0000991004047896 */ /* 0x004fe200080000ff */
[----:B------:R-:W-:Y:S02]  /*0150*/  PRMT R0, R0, 0x9910, RZ ;  /* 0x0000991000007816 */ /* 0x000fe400000000ff */
[----:B---3--:R-:W-:-:S04]  /*0160*/  ISETP.NE.AND P0, PT, R3, RZ, PT ;  /* 0x000000ff0300720c */ /* 0x008fc80003f05270 */
[----:B------:R-:W-:-:S13]  /*0170*/  ISETP.EQ.OR P0, PT, R0, UR4, P0 ;  /* 0x0000000400007c0c */ /* 0x000fda0008702670 */
[----:B0-----:R-:W-:Y:S05]  /*0180*/  @P0 BRA `(.L_x_5) ;  /* 0x0000000400440947 */ /* 0x001fea0003800000 */
[----:B------:R-:W2:Y:S04]  /*0190*/  LDG.E R3, desc[UR6][R6.64] ;  /* 0x0000000606037981 */ /* 0x000ea8000c1e1900 */
[----:B------:R-:W2:Y:S04]  /*01a0*/  LDG.E R0, desc[UR6][R24.64] ;  /* 0x0000000618007981 */ /* 0x000ea8000c1e1900 */
[----:B------:R0:W5:Y:S01]  /*01b0*/  LDG.E R26, desc[UR6][R6.64+0x4] ;  /* 0x00000406061a7981 */ /* 0x000162000c1e1900 */
[----:B------:R-:W-:Y:S01]  /*01c0*/  BSSY.RECONVERGENT B0, `(.L_x_6) ;  /* 0x0000007000007945 */ /* 0x000fe20003800200 */
[----:B--2---:R-:W-:Y:S01]  /*01d0*/  FADD R3, -R3, R0 ;  /* 0x0000000003037221 */ /* 0x004fe20000000100 */
[----:B------:R-:W-:-:S03]  /*01e0*/  MOV R0, 0x230 ;  /* 0x0000023000007802 */ /* 0x000fc60000000f00 */
[----:B------:R-:W1:Y:S02]  /*01f0*/  F2F.F64.F32 R4, R3 ;  /* 0x0000000300047310 */ /* 0x000e640000201800 */
[----:B-1----:R-:W-:-:S10]  /*0200*/  DADD R28, -RZ, |R4| ;  /* 0x00000000ff1c7229 */ /* 0x002fd40000000504 */
[----:B0-----:R-:W-:-:S07]  /*0210*/  IMAD.MOV.U32 R10, RZ, RZ, R28 ;  /* 0x000000ffff0a7224 */ /* 0x001fce00078e001c */
[----:B-----5:R-:W-:Y:S05]  /*0220*/  CALL.REL.NOINC `($_Z14calculate_distP4cityPftt$__internal_accurate_pow) ;  /* 0x0000000400ec7944 */ /* 0x020fea0003c00000 */
[----:B------:R-:W-:Y:S05]  /*0230*/  BSYNC.RECONVERGENT B0 ;  /* 0x0000000000007941 */ /* 0x000fea0003800200 */
.L_x_6:
[----:B------:R-:W2:Y:S01]  /*0240*/  LDG.E R25, desc[UR6][R24.64+0x4] ;  /* 0x0000040618197981 */ /* 0x000ea2000c1e1900 */
[----:B------:R-:W-:Y:S01]  /*0250*/  DADD R8, R4, 2 ;  /* 0x4000000004087429 */ /* 0x000fe20000000000 */
[C---:B------:R-:W-:Y:S01]  /*0260*/  FSETP.NEU.AND P1, PT, R3.reuse, RZ, PT ;  /* 0x000000ff0300720b */ /* 0x040fe20003f2d000 */
[----:B------:R-:W-:Y:S01]  /*0270*/  BSSY.RECONVERGENT B0, `(.L_x_7) ;  /* 0x0000010000007945 */ /* 0x000fe20003800200 */
[----:B------:R-:W-:-:S07]  /*0280*/  FSETP.NEU.AND P0, PT, R3, 1, PT ;  /* 0x3f8000000300780b */ /* 0x000fce0003f0d000 */
[----:B------:R-:W-:-:S04]  /*0290*/  LOP3.LUT R0, R9, 0x7ff00000, RZ, 0xc0, !PT ;  /* 0x7ff0000009007812 */ /* 0x000fc800078ec0ff */
[----:B------:R-:W-:Y:S02]  /*02a0*/  ISETP.NE.AND P2, PT, R0, 0x7ff00000, PT ;  /* 0x7ff000000000780c */ /* 0x000fe40003f45270 */
[----:B------:R-:W-:Y:S01]  /*02b0*/  @!P1 CS2R R6, SRZ ;  /* 0x0000000000069805 */ /* 0x000fe2000001ff00 */
[----:B--2---:R-:W-:-:S04]  /*02c0*/  FADD R28, R26, -R25 ;  /* 0x800000191a1c7221 */ /* 0x004fc80000000000 */
[----:B------:R-:W0:Y:S02]  /*02d0*/  F2F.F64.F32 R26, R28 ;  /* 0x0000001c001a7310 */ /* 0x000e240000201800 */
[----:B0-----:R-:W-:-:S10]  /*02e0*/  DADD R8, -RZ, |R26| ;  /* 0x00000000ff087229 */ /* 0x001fd4000000051a */
[----:B------:R-:W-:Y:S01]  /*02f0*/  IMAD.MOV.U32 R10, RZ, RZ, R8 ;  /* 0x000000ffff0a7224 */ /* 0x000fe200078e0008 */
[----:B------:R-:W-:Y:S06]  /*0300*/  @P2 BRA `(.L_x_8) ;  /* 0x0000000000182947 */ /* 0x000fec0003800000 */
[----:B------:R-:W-:-:S13]  /*0310*/  FSETP.NAN.AND P1, PT, R3, R3, PT ;  /* 0x000000030300720b */ /* 0x000fda0003f28000 */
[----:B------:R-:W-:Y:S01]  /*0320*/  @P1 DADD R6, R4, 2 ;  /* 0x4000000004061429 */ /* 0x000fe20000000000 */
[----:B------:R-:W-:Y:S10]  /*0330*/  @P1 BRA `(.L_x_8) ;  /* 0x00000000000c1947 */ /* 0x000ff40003800000 */
[----:B------:R-:W-:-:S14]  /*0340*/  DSETP.NEU.AND P1, PT, |R4|, +INF , PT ;  /* 0x7ff000000400742a */ /* 0x000fdc0003f2d200 */
[----:B------:R-:W-:Y:S02]  /*0350*/  @!P1 IMAD.MOV.U32 R6, RZ, RZ, 0x0 ;  /* 0x00000000ff069424 */ /* 0x000fe400078e00ff */
[----:B------:R-:W-:-:S07]  /*0360*/  @!P1 IMAD.MOV.U32 R7, RZ, RZ, 0x7ff00000 ;  /* 0x7ff00000ff079424 */ /* 0x000fce00078e00ff */
.L_x_8:
[----:B------:R-:W-:Y:S05]  /*0370*/  BSYNC.RECONVERGENT B0 ;  /* 0x0000000000007941 */ /* 0x000fea0003800200 */
.L_x_7:
[----:B------:R-:W-:Y:S01]  /*0380*/  BSSY.RECONVERGENT B0, `(.L_x_9) ;  /* 0x0000006000007945 */ /* 0x000fe20003800200 */
[----:B------:R-:W-:Y:S01]  /*0390*/  FSEL R4, R6, RZ, P0 ;  /* 0x000000ff06047208 */ /* 0x000fe20000000000 */
[----:B------:R-:W-:Y:S01]  /*03a0*/  IMAD.MOV.U32 R29, RZ, RZ, R9 ;  /* 0x000000ffff1d7224 */ /* 0x000fe200078e0009 */
[----:B------:R-:W-:Y:S02]  /*03b0*/  FSEL R5, R7, 1.875, P0 ;  /* 0x3ff0000007057808 */ /* 0x000fe40000000000 */
[----:B------:R-:W-:-:S07]  /*03c0*/  MOV R0, 0x3e0 ;  /* 0x000003e000007802 */ /* 0x000fce0000000f00 */
[----:B------:R-:W-:Y:S05]  /*03d0*/  CALL.REL.NOINC `($_Z14calculate_distP4cityPftt$__internal_accurate_pow) ;  /* 0x0000000400807944 */ /* 0x000fea0003c00000 */
[----:B------:R-:W-:Y:S05]  /*03e0*/  BSYNC.RECONVERGENT B0 ;  /* 0x0000000000007941 */ /* 0x000fea0003800200 */
.L_x_9:
[----:B------:R-:W-:Y:S01]  /*03f0*/  DADD R8, R26, 2 ;  /* 0x400000001a087429 */ /* 0x000fe20000000000 */
[C---:B------:R-:W-:Y:S01]  /*0400*/  FSETP.NEU.AND P1, PT, R28.reuse, RZ, PT ;  /* 0x000000ff1c00720b */ /* 0x040fe20003f2d000 */
[----:B------:R-:W-:Y:S01]  /*0410*/  BSSY.RECONVERGENT B0, `(.L_x_10) ;  /* 0x000000c000007945 */ /* 0x000fe20003800200 */
[----:B------:R-:W-:-:S07]  /*0420*/  FSETP.NEU.AND P0, PT, R28, 1, PT ;  /* 0x3f8000001c00780b */ /* 0x000fce0003f0d000 */
[----:B------:R-:W-:-:S04]  /*0430*/  LOP3.LUT R8, R9, 0x7ff00000, RZ, 0xc0, !PT ;  /* 0x7ff0000009087812 */ /* 0x000fc800078ec0ff */
[----:B------:R-:W-:Y:S02]  /*0440*/  ISETP.NE.AND P2, PT, R8, 0x7ff00000, PT ;  /* 0x7ff000000800780c */ /* 0x000fe40003f45270 */
[----:B------:R-:W-:-:S11]  /*0450*/  @!P1 CS2R R6, SRZ ;  /* 0x0000000000069805 */ /* 0x000fd6000001ff00 */
[----:B------:R-:W-:Y:S05]  /*0460*/  @P2 BRA `(.L_x_11) ;  /* 0x0000000000182947 */ /* 0x000fea0003800000 */
[----:B------:R-:W-:-:S13]  /*0470*/  FSETP.NAN.AND P1, PT, R28, R28, PT ;  /* 0x0000001c1c00720b */ /* 0x000fda0003f28000 */
[----:B------:R-:W-:Y:S01]  /*0480*/  @P1 DADD R6, R26, 2 ;  /* 0x400000001a061429 */ /* 0x000fe20000000000 */
[----:B------:R-:W-:Y:S10]  /*0490*/  @P1 BRA `(.L_x_11) ;  /* 0x00000000000c1947 */ /* 0x000ff40003800000 */
[----:B------:R-:W-:-:S14]  /*04a0*/  DSETP.NEU.AND P1, PT, |R26|, +INF , PT ;  /* 0x7ff000001a00742a */ /* 0x000fdc0003f2d200 */
[----:B------:R-:W-:Y:S01]  /*04b0*/  @!P1 MOV R6, 0x0 ;  /* 0x0000000000069802 */ /* 0x000fe20000000f00 */
[----:B------:R-:W-:-:S07]  /*04c0*/  @!P1 IMAD.MOV.U32 R7, RZ, RZ, 0x7ff00000 ;  /* 0x7ff00000ff079424 */ /* 0x000fce00078e00ff */
.L_x_11:
[----:B------:R-:W-:Y:S05]  /*04d0*/  BSYNC.RECONVERGENT B0 ;  /* 0x0000000000007941 */ /* 0x000fea0003800200 */
.L_x_10:
[----:B------:R-:W-:Y:S01]  /*04e0*/  FSEL R6, R6, RZ, P0 ;  /* 0x000000ff06067208 */ /* 0x000fe20000000000 */
[----:B------:R-:W-:Y:S01]  /*04f0*/  IMAD.MOV.U32 R10, RZ, RZ, 0x0 ;  /* 0x00000000ff0a7424 */ /* 0x000fe200078e00ff */
[----:B------:R-:W-:Y:S01]  /*0500*/  FSEL R7, R7, 1.875, P0 ;  /* 0x3ff0000007077808 */ /* 0x000fe20000000000 */
[----:B------:R-:W-:Y:S01]  /*0510*/  IMAD.MOV.U32 R11, RZ, RZ, 0x3fd80000 ;  /* 0x3fd80000ff0b7424 */ /* 0x000fe200078e00ff */
[----:B------:R-:W-:Y:S04]  /*0520*/  BSSY.RECONVERGENT B0, `(.L_x_12) ;  /* 0x0000012000007945 */ /* 0x000fe80003800200 */
[----:B------:R-:W-:-:S06]  /*0530*/  DADD R4, R4, R6 ;  /* 0x0000000004047229 */ /* 0x000fcc0000000006 */
[----:B------:R-:W0:Y:S04]  /*0540*/  MUFU.RSQ64H R7, R5 ;  /* 0x0000000500077308 */ /* 0x000e280000001c00 */
[----:B------:R-:W-:-:S05]  /*0550*/  VIADD R6, R5, 0xfcb00000 ;  /* 0xfcb0000005067836 */ /* 0x000fca0000000000 */
[----:B------:R-:W-:Y:S01]  /*0560*/  ISETP.GE.U32.AND P0, PT, R6, 0x7ca00000, PT ;  /* 0x7ca000000600780c */ /* 0x000fe20003f06070 */
[----:B0-----:R-:W-:-:S08]  /*0570*/  DMUL R8, R6, R6 ;  /* 0x0000000606087228 */ /* 0x001fd00000000000 */
[----:B------:R-:W-:-:S08]  /*0580*/  DFMA R8, R4, -R8, 1 ;  /* 0x3ff000000408742b */ /* 0x000fd00000000808 */
[----:B------:R-:W-:Y:S02]  /*0590*/  DFMA R10, R8, R10, 0.5 ;  /* 0x3fe00000080a742b */ /* 0x000fe4000000000a */
[----:B------:R-:W-:-:S08]  /*05a0*/  DMUL R8, R6, R8 ;  /* 0x0000000806087228 */ /* 0x000fd00000000000 */
[----:B------:R-:W-:-:S08]  /*05b0*/  DFMA R12, R10, R8, R6 ;  /* 0x000000080a0c722b */ /* 0x000fd00000000006 */
[----:B------:R-:W-:Y:S02]  /*05c0*/  DMUL R14, R4, R12 ;  /* 0x0000000c040e7228 */ /* 0x000fe40000000000 */
[----:B------:R-:W-:Y:S01]  /*05d0*/  VIADD R11, R13, 0xfff00000 ;  /* 0xfff000000d0b7836 */ /* 0x000fe20000000000 */
[----:B------:R-:W-:-:S05]  /*05e0*/  MOV R10, R12 ;  /* 0x0000000c000a7202 */ /* 0x000fca0000000f00 */
[----:B------:R-:W-:-:S08]  /*05f0*/  DFMA R16, R14, -R14, R4 ;  /* 0x8000000e0e10722b */ /* 0x000fd00000000004 */
[----:B------:R-:W-:Y:S01]  /*0600*/  DFMA R8, R16, R10, R14 ;  /* 0x0000000a1008722b */ /* 0x000fe2000000000e */
[----:B------:R-:W-:Y:S10]  /*0610*/  @!P0 BRA `(.L_x_13) ;  /* 0x0000000000088947 */ /* 0x000ff40003800000 */
[----:B------:R-:W-:-:S07]  /*0620*/  MOV R0, 0x640 ;  /* 0x0000064000007802 */ /* 0x000fce0000000f00 */
[----:B------:R-:W-:Y:S05]  /*0630*/  CALL.REL.NOINC `($__internal_0_$__cuda_sm20_dsqrt_rn_f64_mediumpath_v1) ;  /* 0x00000000002c7944 */ /* 0x000fea0003c00000 */
.L_x_13:
[----:B------:R-:W-:Y:S05]  /*0640*/  BSYNC.RECONVERGENT B0 ;  /* 0x0000000000007941 */ /* 0x000fea0003800200 */
.L_x_12:
[----:B------:R-:W0:Y:S01]  /*0650*/  LDC.64 R4, c[0x0][0x388] ;  /* 0x0000e200ff047b82 */ /* 0x000e220000000a00 */
[----:B------:R-:W1:Y:S01]  /*0660*/  F2F.F32.F64 R9, R8 ;  /* 0x0000000800097310 */ /* 0x000e620000301000 */
[----:B0-----:R-:W-:-:S05]  /*0670*/  IMAD.WIDE.U32 R2, R2, 0x4, R4 ;  /* 0x0000000402027825 */ /* 0x001fca00078e0004 */
[----:B-1----:R-:W-:Y:S01]  /*0680*/  STG.E desc[UR6][R2.64], R9 ;  /* 0x0000000902007986 */ /* 0x002fe2000c101906 */
[----:B------:R-:W-:Y:S05]  /*0690*/  EXIT ;  /* 0x000000000000794d */ /* 0x000fea0003800000 */
.L_x_5:
[----:B------:R-:W0:Y:S01]  /*06a0*/  LDC.64 R4, c[0x0][0x388] ;  /* 0x0000e200ff047b82 */ /* 0x000e220000000a00 */
[----:B------:R-:W-:Y:S02]  /*06b0*/  IMAD.MOV.U32 R3, RZ, RZ, 0x43490000 ;  /* 0x43490000ff037424 */ /* 0x000fe400078e00ff */
[----:B0-----:R-:W-:-:S05]  /*06c0*/  IMAD.WIDE.U32 R4, R2, 0x4, R4 ;  /* 0x0000000402047825 */ /* 0x001fca00078e0004 */
[----:B------:R-:W-:Y:S01]  /*06d0*/  STG.E desc[UR6][R4.64], R3 ;  /* 0x0000000304007986 */ /* 0x000fe2000c101906 */
[----:B------:R-:W-:Y:S05]  /*06e0*/  EXIT ;  /* 0x000000000000794d */ /* 0x000fea0003800000 */
        .weak           $__internal_0_$__cuda_sm20_dsqrt_rn_f64_mediumpath_v1
        .type           $__internal_0_$__cuda_sm20_dsqrt_rn_f64_mediumpath_v1,@function
        .size           $__internal_0_$__cuda_sm20_dsqrt_rn_f64_mediumpath_v1,($_Z14calculate_distP4cityPftt$__internal_accurate_pow - $__internal_0_$__cuda_sm20_dsqrt_rn_f64_mediumpath_v1)
$__internal_0_$__cuda_sm20_dsqrt_rn_f64_mediumpath_v1:
[----:B------:R-:W-:Y:S01]  /*06f0*/  ISETP.GE.U32.AND P0, PT, R6, -0x3400000, PT ;  /* 0xfcc000000600780c */ /* 0x000fe20003f06070 */
[----:B------:R-:W-:Y:S01]  /*0700*/  BSSY.RECONVERGENT B1, `(.L_x_14) ;  /* 0x0000028000017945 */ /* 0x000fe20003800200 */
[----:B------:R-:W-:Y:S02]  /*0710*/  IMAD.MOV.U32 R6, RZ, RZ, R4 ;  /* 0x000000ffff067224 */ /* 0x000fe400078e0004 */
[----:B------:R-:W-:Y:S01]  /*0720*/  IMAD.MOV.U32 R7, RZ, RZ, R5 ;  /* 0x000000ffff077224 */ /* 0x000fe200078e0005 */
[----:B------:R-:W-:Y:S01]  /*0730*/  MOV R5, R17 ;  /* 0x0000001100057202 */ /* 0x000fe20000000f00 */
[----:B------:R-:W-:Y:S02]  /*0740*/  IMAD.MOV.U32 R10, RZ, RZ, R12 ;  /* 0x000000ffff0a7224 */ /* 0x000fe400078e000c */
[----:B------:R-:W-:-:S05]  /*0750*/  IMAD.MOV.U32 R4, RZ, RZ, R16 ;  /* 0x000000ffff047224 */ /* 0x000fca00078e0010 */
[----:B------:R-:W-:Y:S05]  /*0760*/  @!P0 BRA `(.L_x_15) ;  /* 0x0000000000208947 */ /* 0x000fea0003800000 */
[----:B------:R-:W-:-:S10]  /*0770*/  DFMA.RM R4, R4, R10, R14 ;  /* 0x0000000a0404722b */ /* 0x000fd4000000400e */
[----:B------:R-:W-:-:S05]  /*0780*/  IADD3 R8, P0, PT, R4, 0x1, RZ ;  /* 0x0000000104087810 */ /* 0x000fca0007f1e0ff */
[----:B------:R-:W-:-:S06]  /*0790*/  IMAD.X R9, RZ, RZ, R5, P0 ;  /* 0x000000ffff097224 */ /* 0x000fcc00000e0605 */
[----:B------:R-:W-:-:S08]  /*07a0*/  DFMA.RP R6, -R4, R8, R6 ;  /* 0x000000080406722b */ /* 0x000fd00000008106 */
[----:B------:R-:W-:-:S06]  /*07b0*/  DSETP.GT.AND P0, PT, R6, RZ, PT ;  /* 0x000000ff0600722a */ /* 0x000fcc0003f04000 */
[----:B------:R-:W-:Y:S02]  /*07c0*/  FSEL R4, R8, R4, P0 ;  /* 0x0000000408047208 */ /* 0x000fe40000000000 */
[----:B------:R-:W-:Y:S01]  /*07d0*/  FSEL R5, R9, R5, P0 ;  /* 0x0000000509057208 */ /* 0x000fe20000000000 */
[----:B------:R-:W-:Y:S06]  /*07e0*/  BRA `(.L_x_16) ;  /* 0x0000000000647947 */ /* 0x000fec0003800000 */
.L_x_15:
[----:B------:R-:W-:-:S14]  /*07f0*/  DSETP.NE.AND P0, PT, R6, RZ, PT ;  /* 0x000000ff0600722a */ /* 0x000fdc0003f05000 */
[----:B------:R-:W-:Y:S05]  /*0800*/  @!P0 BRA `(.L_x_17) ;  /* 0x0000000000588947 */ /* 0x000fea0003800000 */
[----:B------:R-:W-:-:S13]  /*0810*/  ISETP.GE.AND P0, PT, R7, RZ, PT ;  /* 0x000000ff0700720c */ /* 0x000fda0003f06270 */
[----:B------:R-:W-:Y:S02]  /*0820*/  @!P0 IMAD.MOV.U32 R4, RZ, RZ, 0x0 ;  /* 0x00000000ff048424 */ /* 0x000fe400078e00ff */
[----:B------:R-:W-:Y:S01]  /*0830*/  @!P0 IMAD.MOV.U32 R5, RZ, RZ, -0x80000 ;  /* 0xfff80000ff058424 */ /* 0x000fe200078e00ff */
[----:B------:R-:W-:Y:S06]  /*0840*/  @!P0 BRA `(.L_x_16) ;  /* 0x00000000004c8947 */ /* 0x000fec0003800000 */
[----:B------:R-:W-:-:S13]  /*0850*/  ISETP.GT.AND P0, PT, R7, 0x7fefffff, PT ;  /* 0x7fefffff0700780c */ /* 0x000fda0003f04270 */
[----:B------:R-:W-:Y:S05]  /*0860*/  @P0 BRA `(.L_x_17) ;  /* 0x0000000000400947 */ /* 0x000fea0003800000 */
[----:B------:R-:W-:Y:S01]  /*0870*/  DMUL R4, R6, 8.11296384146066816958e+31 ;  /* 0x4690000006047828 */ /* 0x000fe20000000000 */
[----:B------:R-:W-:Y:S01]  /*0880*/  IMAD.MOV.U32 R10, RZ, RZ, 0x0 ;  /* 0x00000000ff0a7424 */ /* 0x000fe200078e00ff */
[----:B------:R-:W-:Y:S01]  /*0890*/  MOV R11, 0x3fd80000 ;  /* 0x3fd80000000b7802 */ /* 0x000fe20000000f00 */
[----:B------:R-:W-:-:S03]  /*08a0*/  IMAD.MOV.U32 R6, RZ, RZ, RZ ;  /* 0x000000ffff067224 */ /* 0x000fc600078e00ff */
[----:B------:R-:W0:Y:S03]  /*08b0*/  MUFU.RSQ64H R7, R5 ;  /* 0x0000000500077308 */ /* 0x000e260000001c00 */
[----:B0-----:R-:W-:-:S08]  /*08c0*/  DMUL R8, R6, R6 ;  /* 0x0000000606087228 */ /* 0x001fd00000000000 */
[----:B------:R-:W-:-:S08]  /*08d0*/  DFMA R8, R4, -R8, 1 ;  /* 0x3ff000000408742b */ /* 0x000fd00000000808 */
[----:B------:R-:W-:Y:S02]  /*08e0*/  DFMA R10, R8, R10, 0.5 ;  /* 0x3fe00000080a742b */ /* 0x000fe4000000000a */
[----:B------:R-:W-:-:S08]  /*08f0*/  DMUL R8, R6, R8 ;  /* 0x0000000806087228 */ /* 0x000fd00000000000 */
[----:B------:R-:W-:-:S08]  /*0900*/  DFMA R8, R10, R8, R6 ;  /* 0x000000080a08722b */ /* 0x000fd00000000006 */
[----:B------:R-:W-:Y:S02]  /*0910*/  DMUL R6, R4, R8 ;  /* 0x0000000804067228 */ /* 0x000fe40000000000 */
[----:B------:R-:W-:-:S06]  /*0920*/  VIADD R9, R9, 0xfff00000 ;  /* 0xfff0000009097836 */ /* 0x000fcc0000000000 */
[----:B------:R-:W-:-:S08]  /*0930*/  DFMA R10, R6, -R6, R4 ;  /* 0x80000006060a722b */ /* 0x000fd00000000004 */
[----:B------:R-:W-:-:S10]  /*0940*/  DFMA R4, R8, R10, R6 ;  /* 0x0000000a0804722b */ /* 0x000fd40000000006 */
[----:B------:R-:W-:Y:S01]  /*0950*/  VIADD R5, R5, 0xfcb00000 ;  /* 0xfcb0000005057836 */ /* 0x000fe20000000000 */
[----:B------:R-:W-:Y:S06]  /*0960*/  BRA `(.L_x_16) ;  /* 0x0000000000047947 */ /* 0x000fec0003800000 */
.L_x_17:
[----:B------:R-:W-:-:S11]  /*0970*/  DADD R4, R6, R6 ;  /* 0x0000000006047229 */ /* 0x000fd60000000006 */
.L_x_16:
[----:B------:R-:W-:Y:S05]  /*0980*/  BSYNC.RECONVERGENT B1 ;  /* 0x0000000000017941 */ /* 0x000fea0003800200 */
.L_x_14:
[----:B------:R-:W-:Y:S02]  /*0990*/  IMAD.MOV.U32 R8, RZ, RZ, R4 ;  /* 0x000000ffff087224 */ /* 0x000fe400078e0004 */
[----:B------:R-:W-:Y:S01]  /*09a0*/  IMAD.MOV.U32 R9, RZ, RZ, R5 ;  /* 0x000000ffff097224 */ /* 0x000fe200078e0005 */
[----:B------:R-:W-:Y:S01]  /*09b0*/  MOV R5, 0x0 ;  /* 0x0000000000057802 */ /* 0x000fe20000000f00 */
[----:B------:R-:W-:-:S04]  /*09c0*/  IMAD.MOV.U32 R4, RZ, RZ, R0 ;  /* 0x000000ffff047224 */ /* 0x000fc800078e0000 */
[----:B------:R-:W-:Y:S05]  /*09d0*/  RET.REL.NODEC R4 `(_Z14calculate_distP4cityPftt) ;  /* 0xfffffff404887950 */ /* 0x000fea0003c3ffff */
        .type           $_Z14calculate_distP4cityPftt$__internal_accurate_pow,@function
        .size           $_Z14calculate_distP4cityPftt$__internal_accurate_pow,(.L_x_21 - $_Z14calculate_distP4cityPftt$__internal_accurate_pow)
$_Z14calculate_distP4cityPftt$__internal_accurate_pow:
[----:B------:R-:W-:Y:S01]  /*09e0*/  ISETP.GT.U32.AND P0, PT, R29, 0xfffff, PT ;  /* 0x000fffff1d00780c */ /* 0x000fe20003f04070 */
[----:B------:R-:W-:Y:S01]  /*09f0*/  IMAD.MOV.U32 R6, RZ, RZ, R10 ;  /* 0x000000ffff067224 */ /* 0x000fe200078e000a */
[----:B------:R-:W-:Y:S01]  /*0a00*/  UMOV UR4, 0x7d2cafe2 ;  /* 0x7d2cafe200047882 */ /* 0x000fe20000000000 */
[--C-:B------:R-:W-:Y:S01]  /*0a10*/  IMAD.MOV.U32 R7, RZ, RZ, R29.reuse ;  /* 0x000000ffff077224 */ /* 0x100fe200078e001d */
[----:B------:R-:W-:Y:S01]  /*0a20*/  UMOV UR5, 0x3eb0f5ff ;  /* 0x3eb0f5ff00057882 */ /* 0x000fe20000000000 */
[--C-:B------:R-:W-:Y:S01]  /*0a30*/  IMAD.MOV.U32 R8, RZ, RZ, R29.reuse ;  /* 0x000000ffff087224 */ /* 0x100fe200078e001d */
[----:B------:R-:W-:Y:S01]  /*0a40*/  SHF.R.U32.HI R29, RZ, 0x14, R29 ;  /* 0x00000014ff1d7819 */ /* 0x000fe2000001161d */
[----:B------:R-:W-:Y:S01]  /*0a50*/  IMAD.MOV.U32 R14, RZ, RZ, RZ ;  /* 0x000000ffff0e7224 */ /* 0x000fe200078e00ff */
[----:B------:R-:W-:Y:S01]  /*0a60*/  UMOV UR8, 0x3b39803f ;  /* 0x3b39803f00087882 */ /* 0x000fe20000000000 */
[----:B------:R-:W-:Y:S01]  /*0a70*/  IMAD.MOV.U32 R12, RZ, RZ, 0x41ad3b5a ;  /* 0x41ad3b5aff0c7424 */ /* 0x000fe200078e00ff */
[----:B------:R-:W-:Y:S01]  /*0a80*/  UMOV UR9, 0x3c7abc9e ;  /* 0x3c7abc9e00097882 */ /* 0x000fe20000000000 */
[----:B------:R-:W-:-:S02]  /*0a90*/  IMAD.MOV.U32 R13, RZ, RZ, 0x3ed0f5d2 ;  /* 0x3ed0f5d2ff0d7424 */ /* 0x000fc400078e00ff */
[----:B------:R-:W-:-:S10]  /*0aa0*/  @!P0 DMUL R6, R6, 1.80143985094819840000e+16 ;  /* 0x4350000006068828 */ /* 0x000fd40000000000 */
[----:B------:R-:W-:Y:S01]  /*0ab0*/  @!P0 IMAD.MOV.U32 R8, RZ, RZ, R7 ;  /* 0x000000ffff088224 */ /* 0x000fe200078e0007 */
[----:B------:R-:W-:Y:S01]  /*0ac0*/  @!P0 LEA.HI R29, R7, 0xffffffca, RZ, 0xc ;  /* 0xffffffca071d8811 */ /* 0x000fe200078f60ff */
[----:B------:R-:W-:-:S03]  /*0ad0*/  @!P0 IMAD.MOV.U32 R10, RZ, RZ, R6 ;  /* 0x000000ffff0a8224 */ /* 0x000fc600078e0006 */
[----:B------:R-:W-:Y:S01]  /*0ae0*/  LOP3.LUT R8, R8, 0x800fffff, RZ, 0xc0, !PT ;  /* 0x800fffff08087812 */ /* 0x000fe200078ec0ff */
[----:B------:R-:W-:-:S03]  /*0af0*/  VIADD R6, R29, 0xfffffc01 ;  /* 0xfffffc011d067836 */ /* 0x000fc60000000000 */
[----:B------:R-:W-:-:S04]  /*0b00*/  LOP3.LUT R11, R8, 0x3ff00000, RZ, 0xfc, !PT ;  /* 0x3ff00000080b7812 */ /* 0x000fc800078efcff */
[----:B------:R-:W-:-:S13]  /*0b10*/  ISETP.GE.U32.AND P1, PT, R11, 0x3ff6a09f, PT ;  /* 0x3ff6a09f0b00780c */ /* 0x000fda0003f26070 */
[----:B------:R-:W-:Y:S01]  /*0b20*/  @P1 IADD3 R9, PT, PT, R11, -0x100000, RZ ;  /* 0xfff000000b091810 */ /* 0x000fe20007ffe0ff */
[----:B------:R-:W-:-:S04]  /*0b30*/  @P1 VIADD R6, R29, 0xfffffc02 ;  /* 0xfffffc021d061836 */ /* 0x000fc80000000000 */
[----:B------:R-:W-:-:S06]  /*0b40*/  @P1 IMAD.MOV.U32 R11, RZ, RZ, R9 ;  /* 0x000000ffff0b1224 */ /* 0x000fcc00078e0009 */
[C---:B------:R-:W-:Y:S02]  /*0b50*/  DADD R16, R10.reuse, 1 ;  /* 0x3ff000000a107429 */ /* 0x040fe40000000000 */
[----:B------:R-:W-:-:S04]  /*0b60*/  DADD R10, R10, -1 ;  /* 0xbff000000a0a7429 */ /* 0x000fc80000000000 */
[----:B------:R-:W0:Y:S02]  /*0b70*/  MUFU.RCP64H R15, R17 ;  /* 0x00000011000f7308 */ /* 0x000e240000001800 */
[----:B0-----:R-:W-:-:S08]  /*0b80*/  DFMA R8, -R16, R14, 1 ;  /* 0x3ff000001008742b */ /* 0x001fd0000000010e */
[----:B------:R-:W-:-:S08]  /*0b90*/  DFMA R8, R8, R8, R8 ;  /* 0x000000080808722b */ /* 0x000fd00000000008 */
[----:B------:R-:W-:-:S08]  /*0ba0*/  DFMA R14, R14, R8, R14 ;  /* 0x000000080e0e722b */ /* 0x000fd0000000000e */
[----:B------:R-:W-:-:S08]  /*0bb0*/  DMUL R8, R10, R14 ;  /* 0x0000000e0a087228 */ /* 0x000fd00000000000 */
[----:B------:R-:W-:-:S08]  /*0bc0*/  DFMA R8, R10, R14, R8 ;  /* 0x0000000e0a08722b */ /* 0x000fd00000000008 */
[----:B------:R-:W-:-:S08]  /*0bd0*/  DMUL R20, R8, R8 ;  /* 0x0000000808147228 */ /* 0x000fd00000000000 */
[----:B------:R-:W-:Y:S01]  /*0be0*/  DFMA R12, R20, UR4, R12 ;  /* 0x00000004140c7c2b */ /* 0x000fe2000800000c */
[----:B------:R-:W-:Y:S01]  /*0bf0*/  UMOV UR4, 0x75488a3f ;  /* 0x75488a3f00047882 */ /* 0x000fe20000000000 */
[----:B------:R-:W-:-:S06]  /*0c00*/  UMOV UR5, 0x3ef3b20a ;  /* 0x3ef3b20a00057882 */ /* 0x000fcc0000000000 */
[----:B------:R-:W-:Y:S01]  /*0c10*/  DFMA R18, R20, R12, UR4 ;  /* 0x0000000414127e2b */ /* 0x000fe2000800000c */
[----:B------:R-:W-:Y:S01]  /*0c20*/  UMOV UR4, 0xe4faecd5 ;  /* 0xe4faecd500047882 */ /* 0x000fe20000000000 */
[----:B------:R-:W-:Y:S01]  /*0c30*/  UMOV UR5, 0x3f1745cd ;  /* 0x3f1745cd00057882 */ /* 0x000fe20000000000 */
[----:B------:R-:W-:-:S05]  /*0c40*/  DADD R12, R10, -R8 ;  /* 0x000000000a0c7229 */ /* 0x000fca0000000808 */
[----:B------:R-:W-:Y:S01]  /*0c50*/  DFMA R18, R20, R18, UR4 ;  /* 0x0000000414127e2b */ /* 0x000fe20008000012 */
[----:B------:R-:W-:Y:S01]  /*0c60*/  UMOV UR4, 0x258a578b ;  /* 0x258a578b00047882 */ /* 0x000fe20000000000 */
[----:B------:R-:W-:Y:S01]  /*0c70*/  UMOV UR5, 0x3f3c71c7 ;  /* 0x3f3c71c700057882 */ /* 0x000fe20000000000 */
[----:B------:R-:W-:-:S05]  /*0c80*/  DADD R12, R12, R12 ;  /* 0x000000000c0c7229 */ /* 0x000fca000000000c */
[----:B------:R-:W-:Y:S01]  /*0c90*/  DFMA R18, R20, R18, UR4 ;  /* 0x0000000414127e2b */ /* 0x000fe20008000012 */
[----:B------:R-:W-:Y:S01]  /*0ca0*/  UMOV UR4, 0x9242b910 ;  /* 0x9242b91000047882 */ /* 0x000fe20000000000 */
[----:B------:R-:W-:Y:S01]  /*0cb0*/  UMOV UR5, 0x3f624924 ;  /* 0x3f62492400057882 */ /* 0x000fe20000000000 */
[----:B------:R-:W-:-:S05]  /*0cc0*/  DFMA R12, R10, -R8, R12 ;  /* 0x800000080a0c722b */ /* 0x000fca000000000c */
[----:B------:R-:W-:Y:S01]  /*0cd0*/  DFMA R18, R20, R18, UR4 ;  /* 0x0000000414127e2b */ /* 0x000fe20008000012 */
[----:B------:R-:W-:Y:S01]  /*0ce0*/  UMOV UR4, 0x99999dfb ;  /* 0x99999dfb00047882 */ /* 0x000fe20000000000 */
[----:B------:R-:W-:Y:S01]  /*0cf0*/  UMOV UR5, 0x3f899999 ;  /* 0x3f89999900057882 */ /* 0x000fe20000000000 */
[----:B------:R-:W-:Y:S02]  /*0d00*/  DMUL R12, R14, R12 ;  /* 0x0000000c0e0c7228 */ /* 0x000fe40000000000 */
[----:B------:R-:W-:-:S03]  /*0d10*/  DMUL R14, R8, R8 ;  /* 0x00000008080e7228 */ /* 0x000fc60000000000 */
[----:B------:R-:W-:Y:S01]  /*0d20*/  DFMA R18, R20, R18, UR4 ;  /* 0x0000000414127e2b */ /* 0x000fe20008000012 */
[----:B------:R-:W-:Y:S01]  /*0d30*/  UMOV UR4, 0x55555555 ;  /* 0x5555555500047882 */ /* 0x000fe20000000000 */
[----:B------:R-:W-:-:S03]  /*0d40*/  UMOV UR5, 0x3fb55555 ;  /* 0x3fb5555500057882 */ /* 0x000fc60000000000 */
[----:B------:R-:W-:-:S03]  /*0d50*/  DMUL R22, R8, R14 ;  /* 0x0000000e08167228 */ /* 0x000fc60000000000 */
[----:B------:R-:W-:-:S08]  /*0d60*/  DFMA R10, R20, R18, UR4 ;  /* 0x00000004140a7e2b */ /* 0x000fd00008000012 */
[----:B------:R-:W-:Y:S01]  /*0d70*/  DADD R16, -R10, UR4 ;  /* 0x000000040a107e29 */ /* 0x000fe20008000100 */
[----:B------:R-:W-:Y:S01]  /*0d80*/  UMOV UR4, 0xb9e7b0 ;  /* 0x00b9e7b000047882 */ /* 0x000fe20000000000 */
[----:B------:R-:W-:-:S06]  /*0d90*/  UMOV UR5, 0x3c46a4cb ;  /* 0x3c46a4cb00057882 */ /* 0x000fcc0000000000 */
[----:B------:R-:W-:Y:S02]  /*0da0*/  DFMA R16, R20, R18, R16 ;  /* 0x000000121410722b */ /* 0x000fe40000000010 */
[----:B------:R-:W-:Y:S01]  /*0db0*/  DFMA R18, R8, R8, -R14 ;  /* 0x000000080812722b */ /* 0x000fe2000000080e */
[----:B------:R-:W-:Y:S01]  /*0dc0*/  VIADD R21, R13, 0x100000 ;  /* 0x001000000d157836 */ /* 0x000fe20000000000 */
[----:B------:R-:W-:-:S06]  /*0dd0*/  MOV R20, R12 ;  /* 0x0000000c00147202 */ /* 0x000fcc0000000f00 */
[----:B------:R-:W-:Y:S02]  /*0de0*/  DFMA R18, R8, R20, R18 ;  /* 0x000000140812722b */ /* 0x000fe40000000012 */
[----:B------:R-:W-:Y:S01]  /*0df0*/  DADD R20, R16, -UR4 ;  /* 0x8000000410147e29 */ /* 0x000fe20008000000 */
[----:B------:R-:W-:Y:S01]  /*0e00*/  UMOV UR4, 0x80000000 ;  /* 0x8000000000047882 */ /* 0x000fe20000000000 */
[----:B------:R-:W-:Y:S01]  /*0e10*/  DFMA R16, R8, R14, -R22 ;  /* 0x0000000e0810722b */ /* 0x000fe20000000816 */
[----:B------:R-:W-:-:S07]  /*0e20*/  UMOV UR5, 0x43300000 ;  /* 0x4330000000057882 */ /* 0x000fce0000000000 */
[----:B------:R-:W-:Y:S02]  /*0e30*/  DFMA R16, R12, R14, R16 ;  /* 0x0000000e0c10722b */ /* 0x000fe40000000010 */
[----:B------:R-:W-:-:S06]  /*0e40*/  DADD R14, R10, R20 ;  /* 0x000000000a0e7229 */ /* 0x000fcc0000000014 */
[----:B------:R-:W-:Y:S02]  /*0e50*/  DFMA R16, R8, R18, R16 ;  /* 0x000000120810722b */ /* 0x000fe40000000010 */
[----:B------:R-:W-:Y:S02]  /*0e60*/  DADD R18, R10, -R14 ;  /* 0x000000000a127229 */ /* 0x000fe4000000080e */
[----:B------:R-:W-:-:S06]  /*0e70*/  DMUL R10, R14, R22 ;  /* 0x000000160e0a7228 */ /* 0x000fcc0000000000 */
[----:B------:R-:W-:Y:S02]  /*0e80*/  DADD R20, R20, R18 ;  /* 0x0000000014147229 */ /* 0x000fe40000000012 */
[----:B------:R-:W-:-:S08]  /*0e90*/  DFMA R18, R14, R22, -R10 ;  /* 0x000000160e12722b */ /* 0x000fd0000000080a */
[----:B------:R-:W-:-:S08]  /*0ea0*/  DFMA R16, R14, R16, R18 ;  /* 0x000000100e10722b */ /* 0x000fd00000000012 */
[----:B------:R-:W-:-:S08]  /*0eb0*/  DFMA R20, R20, R22, R16 ;  /* 0x000000161414722b */ /* 0x000fd00000000010 */
[----:B------:R-:W-:-:S08]  /*0ec0*/  DADD R16, R10, R20 ;  /* 0x000000000a107229 */ /* 0x000fd00000000014 */
[--C-:B------:R-:W-:Y:S02]  /*0ed0*/  DADD R14, R8, R16.reuse ;  /* 0x00000000080e7229 */ /* 0x100fe40000000010 */
[----:B------:R-:W-:-:S06]  /*0ee0*/  DADD R10, R10, -R16 ;  /* 0x000000000a0a7229 */ /* 0x000fcc0000000810 */
[----:B------:R-:W-:Y:S02]  /*0ef0*/  DADD R8, R8, -R14 ;  /* 0x0000000008087229 */ /* 0x000fe4000000080e */
[----:B------:R-:W-:-:S06]  /*0f00*/  DADD R10, R20, R10 ;  /* 0x00000000140a7229 */ /* 0x000fcc000000000a */
[----:B------:R-:W-:-:S08]  /*0f10*/  DADD R8, R16, R8 ;  /* 0x0000000010087229 */ /* 0x000fd00000000008 */
[----:B------:R-:W-:-:S08]  /*0f20*/  DADD R8, R10, R8 ;  /* 0x000000000a087229 */ /* 0x000fd00000000008 */
[----:B------:R-:W-:Y:S01]  /*0f30*/  DADD R12, R12, R8 ;  /* 0x000000000c0c7229 */ /* 0x000fe20000000008 */
[----:B------:R-:W-:Y:S01]  /*0f40*/  LOP3.LUT R8, R6, 0x80000000, RZ, 0x3c, !PT ;  /* 0x8000000006087812 */ /* 0x000fe200078e3cff */
[----:B------:R-:W-:-:S06]  /*0f50*/  IMAD.MOV.U32 R9, RZ, RZ, 0x43300000 ;  /* 0x43300000ff097424 */ /* 0x000fcc00078e00ff */
[----:B------:R-:W-:Y:S02]  /*0f60*/  DADD R10, R14, R12 ;  /* 0x000000000e0a7229 */ /* 0x000fe4000000000c */
[----:B------:R-:W-:Y:S01]  /*0f70*/  DADD R8, R8, -UR4 ;  /* 0x8000000408087e29 */ /* 0x000fe20008000000 */
[----:B------:R-:W-:Y:S01]  /*0f80*/  UMOV UR4, 0xfefa39ef ;  /* 0xfefa39ef00047882 */ /* 0x000fe20000000000 */
[----:B------:R-:W-:-:S04]  /*0f90*/  UMOV UR5, 0x3fe62e42 ;  /* 0x3fe62e4200057882 */ /* 0x000fc80000000000 */
[--C-:B------:R-:W-:Y:S02]  /*0fa0*/  DADD R16, R14, -R10.reuse ;  /* 0x000000000e107229 */ /* 0x100fe4000000080a */
[----:B------:R-:W-:-:S06]  /*0fb0*/  DFMA R6, R8, UR4, R10 ;  /* 0x0000000408067c2b */ /* 0x000fcc000800000a */
[----:B------:R-:W-:Y:S02]  /*0fc0*/  DADD R16, R12, R16 ;  /* 0x000000000c107229 */ /* 0x000fe40000000010 */
[----:B------:R-:W-:-:S08]  /*0fd0*/  DFMA R14, R8, -UR4, R6 ;  /* 0x80000004080e7c2b */ /* 0x000fd00008000006 */
[----:B------:R-:W-:-:S08]  /*0fe0*/  DADD R14, -R10, R14 ;  /* 0x000000000a0e7229 */ /* 0x000fd0000000010e */
[----:B------:R-:W-:-:S08]  /*0ff0*/  DADD R14, R16, -R14 ;  /* 0x00000000100e7229 */ /* 0x000fd0000000080e */
[----:B------:R-:W-:-:S08]  /*1000*/  DFMA R14, R8, UR8, R14 ;  /* 0x00000008080e7c2b */ /* 0x000fd0000800000e */
[----:B------:R-:W-:-:S08]  /*1010*/  DADD R8, R6, R14 ;  /* 0x0000000006087229 */ /* 0x000fd0000000000e */
[----:B------:R-:W-:Y:S02]  /*1020*/  DADD R6, R6, -R8 ;  /* 0x0000000006067229 */ /* 0x000fe40000000808 */
[----:B------:R-:W-:-:S06]  /*1030*/  DMUL R16, R8, 2 ;  /* 0x4000000008107828 */ /* 0x000fcc0000000000 */
[----:B------:R-:W-:Y:S02]  /*1040*/  DADD R6, R14, R6 ;  /* 0x000000000e067229 */ /* 0x000fe40000000006 */
[----:B------:R-:W-:-:S08]  /*1050*/  DFMA R10, R8, 2, -R16 ;  /* 0x40000000080a782b */ /* 0x000fd00000000810 */
[----:B------:R-:W-:Y:S01]  /*1060*/  DFMA R10, R6, 2, R10 ;  /* 0x40000000060a782b */ /* 0x000fe2000000000a */
[----:B------:R-:W-:Y:S02]  /*1070*/  IMAD.MOV.U32 R6, RZ, RZ, 0x652b82fe ;  /* 0x652b82feff067424 */ /* 0x000fe400078e00ff */
[----:B------:R-:W-:-:S05]  /*1080*/  IMAD.MOV.U32 R7, RZ, RZ, 0x3ff71547 ;  /* 0x3ff71547ff077424 */ /* 0x000fca00078e00ff */
[----:B------:R-:W-:-:S08]  /*1090*/  DADD R8, R16, R10 ;  /* 0x0000000010087229 */ /* 0x000fd0000000000a */
[----:B------:R-:W-:Y:S02]  /*10a0*/  DFMA R6, R8, R6, 6.75539944105574400000e+15 ;  /* 0x433800000806742b */ /* 0x000fe40000000006 */
[----:B------:R-:W-:-:S06]  /*10b0*/  FSETP.GEU.AND P0, PT, |R9|, 4.1917929649353027344, PT ;  /* 0x4086232b0900780b */ /* 0x000fcc0003f0e200 */
[----:B------:R-:W-:-:S08]  /*10c0*/  DADD R14, R6, -6.75539944105574400000e+15 ;  /* 0xc3380000060e7429 */ /* 0x000fd00000000000 */
[----:B------:R-:W-:Y:S01]  /*10d0*/  DFMA R12, R14, -UR4, R8 ;  /* 0x800000040e0c7c2b */ /* 0x000fe20008000008 */
[----:B------:R-:W-:Y:S01]  /*10e0*/  UMOV UR4, 0x3b39803f ;  /* 0x3b39803f00047882 */ /* 0x000fe20000000000 */
[----:B------:R-:W-:-:S06]  /*10f0*/  UMOV UR5, 0x3c7abc9e ;  /* 0x3c7abc9e00057882 */ /* 0x000fcc0000000000 */
[----:B------:R-:W-:Y:S01]  /*1100*/  DFMA R12, R14, -UR4, R12 ;  /* 0x800000040e0c7c2b */ /* 0x000fe2000800000c */
[----:B------:R-:W-:Y:S01]  /*1110*/  UMOV UR4, 0x69ce2bdf ;  /* 0x69ce2bdf00047882 */ /* 0x000fe20000000000 */
[----:B------:R-:W-:Y:S01]  /*1120*/  MOV R14, 0xfca213ea ;  /* 0xfca213ea000e7802 */ /* 0x000fe20000000f00 */
[----:B------:R-:W-:Y:S01]  /*1130*/  IMAD.MOV.U32 R15, RZ, RZ, 0x3e928af3 ;  /* 0x3e928af3ff0f7424 */ /* 0x000fe200078e00ff */
[----:B------:R-:W-:-:S05]  /*1140*/  UMOV UR5, 0x3e5ade15 ;  /* 0x3e5ade1500057882 */ /* 0x000fca0000000000 */
[----:B------:R-:W-:Y:S01]  /*1150*/  DFMA R14, R12, UR4, R14 ;  /* 0x000000040c0e7c2b */ /* 0x000fe2000800000e */
[----:B------:R-:W-:Y:S01]  /*1160*/  UMOV UR4, 0x62401315 ;  /* 0x6240131500047882 */ /* 0x000fe20000000000 */
[----:B------:R-:W-:-:S06]  /*1170*/  UMOV UR5, 0x3ec71dee ;  /* 0x3ec71dee00057882 */ /* 0x000fcc0000000000 */
[----:B------:R-:W-:Y:S01]  /*1180*/  DFMA R14, R12, R14, UR4 ;  /* 0x000000040c0e7e2b */ /* 0x000fe2000800000e */
        /* <DEDUP_REMOVED lines=20> */
[----:B------:R-:W-:-:S08]  /*12d0*/  DFMA R14, R12, R14, UR4 ;  /* 0x000000040c0e7e2b */ /* 0x000fd0000800000e */
[----:B------:R-:W-:-:S08]  /*12e0*/  DFMA R14, R12, R14, 1 ;  /* 0x3ff000000c0e742b */ /* 0x000fd0000000000e */
[----:B------:R-:W-:Y:S02]  /*12f0*/  DFMA R14, R12, R14, 1 ;  /* 0x3ff000000c0e742b */ /* 0x000fe4000000000e */
[----:B------:R-:W-:-:S08]  /*1300*/  DADD R12, R16, -R8 ;  /* 0x00000000100c7229 */ /* 0x000fd00000000808 */
[----:B------:R-:W-:Y:S01]  /*1310*/  DADD R12, R10, R12 ;  /* 0x000000000a0c7229 */ /* 0x000fe2000000000c */
[----:B------:R-:W-:Y:S02]  /*1320*/  IMAD R11, R6, 0x100000, R15 ;  /* 0x00100000060b7824 */ /* 0x000fe400078e020f */
[----:B------:R-:W-:Y:S01]  /*1330*/  IMAD.MOV.U32 R10, RZ, RZ, R14 ;  /* 0x000000ffff0a7224 */ /* 0x000fe200078e000e */
[----:B------:R-:W-:Y:S07]  /*1340*/  @!P0 BRA `(.L_x_18) ;  /* 0x0000000000308947 */ /* 0x000fee0003800000 */
[----:B------:R-:W-:Y:S01]  /*1350*/  FSETP.GEU.AND P1, PT, |R9|, 4.2275390625, PT ;  /* 0x408748000900780b */ /* 0x000fe20003f2e200 */
[C---:B------:R-:W-:Y:S02]  /*1360*/  DADD R10, R8.reuse, +INF ;  /* 0x7ff00000080a7429 */ /* 0x040fe40000000000 */
[----:B------:R-:W-:-:S08]  /*1370*/  DSETP.GEU.AND P0, PT, R8, RZ, PT ;  /* 0x000000ff0800722a */ /* 0x000fd00003f0e000 */
[----:B------:R-:W-:Y:S02]  /*1380*/  FSEL R10, R10, RZ, P0 ;  /* 0x000000ff0a0a7208 */ /* 0x000fe40000000000 */
[----:B------:R-:W-:Y:S02]  /*1390*/  @!P1 LEA.HI R7, R6, R6, RZ, 0x1 ;  /* 0x0000000606079211 */ /* 0x000fe400078f08ff */
[----:B------:R-:W-:Y:S02]  /*13a0*/  FSEL R11, R11, RZ, P0 ;  /* 0x000000ff0b0b7208 */ /* 0x000fe40000000000 */
[----:B------:R-:W-:-:S04]  /*13b0*/  @!P1 SHF.R.S32.HI R7, RZ, 0x1, R7 ;  /* 0x00000001ff079819 */ /* 0x000fc80000011407 */
[----:B------:R-:W-:Y:S01]  /*13c0*/  @!P1 LEA R15, R7, R15, 0x14 ;  /* 0x0000000f070f9211 */ /* 0x000fe200078ea0ff */
[----:B------:R-:W-:-:S05]  /*13d0*/  @!P1 IMAD.IADD R6, R6, 0x1, -R7 ;  /* 0x0000000106069824 */ /* 0x000fca00078e0a07 */
[----:B------:R-:W-:Y:S01]  /*13e0*/  @!P1 LEA R7, R6, 0x3ff00000, 0x14 ;  /* 0x3ff0000006079811 */ /* 0x000fe200078ea0ff */
[----:B------:R-:W-:-:S06]  /*13f0*/  @!P1 IMAD.MOV.U32 R6, RZ, RZ, RZ ;  /* 0x000000ffff069224 */ /* 0x000fcc00078e00ff */
[----:B------:R-:W-:-:S11]  /*1400*/  @!P1 DMUL R10, R14, R6 ;  /* 0x000000060e0a9228 */ /* 0x000fd60000000000 */
.L_x_18:
[----:B------:R-:W-:Y:S01]  /*1410*/  DFMA R12, R12, R10, R10 ;  /* 0x0000000a0c0c722b */ /* 0x000fe2000000000a */
[----:B------:R-:W-:Y:S01]  /*1420*/  IMAD.MOV.U32 R8, RZ, RZ, R0 ;  /* 0x000000ffff087224 */ /* 0x000fe200078e0000 */
[----:B------:R-:W-:Y:S01]  /*1430*/  DSETP.NEU.AND P0, PT, |R10|, +INF , PT ;  /* 0x7ff000000a00742a */ /* 0x000fe20003f0d200 */
[----:B------:R-:W-:-:S07]  /*1440*/  IMAD.MOV.U32 R9, RZ, RZ, 0x0 ;  /* 0x00000000ff097424 */ /* 0x000fce00078e00ff */
[----:B------:R-:W-:Y:S02]  /*1450*/  FSEL R6, R10, R12, !P0 ;  /* 0x0000000c0a067208 */ /* 0x000fe40004000000 */
[----:B------:R-:W-:Y:S01]  /*1460*/  FSEL R7, R11, R13, !P0 ;  /* 0x0000000d0b077208 */ /* 0x000fe20004000000 */
[----:B------:R-:W-:Y:S06]  /*1470*/  RET.REL.NODEC R8 `(_Z14calculate_distP4cityPftt) ;  /* 0xffffffe808e07950 */ /* 0x000fec0003c3ffff */
.L_x_19:
        /* <DEDUP_REMOVED lines=16> */
.L_x_21:


//--------------------- .nv.shared._Z18find_min_reductionPfS_t --------------------------
	.section	.nv.shared._Z18find_min_reductionPfS_t,"aw",@nobits
	.sectionflags	@""
	.align	4
.nv.shared._Z18find_min_reductionPfS_t:
	.zero		3072


//--------------------- .nv.shared.reserved.0     --------------------------
	.section	.nv.shared.reserved.0,"aw",@nobits
	.weak		__nv_reservedSMEM_offset_0_alias
	.size		__nv_reservedSMEM_offset_0_alias, 0, 64
	.other		__nv_reservedSMEM_offset_0_alias,@"STO_CUDA_RESERVED_SHARED STV_DEFAULT"
__nv_reservedSMEM_offset_0_alias:
	.zero		0
	.zero		64


//--------------------- .nv.constant0._Z18find_min_reductionPfS_t --------------------------
	.section	.nv.constant0._Z18find_min_reductionPfS_t,"a",@progbits
	.sectionflags	@""
	.align	4
.nv.constant0._Z18find_min_reductionPfS_t:
	.zero		914


//--------------------- .nv.constant0._Z14calculate_distP4cityPftt --------------------------
	.section	.nv.constant0._Z14calculate_distP4cityPftt,"a",@progbits
	.sectionflags	@""
	.align	4
.nv.constant0._Z14calculate_distP4cityPftt:
	.zero		916


//--------------------- SYMBOLS --------------------------

	.type		.nv.reservedSmem.offset0,@object
	.size		.nv.reservedSmem.offset0,0x4
	.type		.nv.reservedSmem.cap,@object
	.size		.nv.reservedSmem.cap,0x4
